//
// Generated by NVIDIA NVVM Compiler
//
// Compiler Build ID: CL-36424714
// Cuda compilation tools, release 13.0, V13.0.88
// Based on NVVM 20.0.0
//

.version 9.0
.target sm_100
.address_size 64

	// .globl	_Z4convPfiiS_iS_

.visible .entry _Z4convPfiiS_iS_(
	.param .u64 .ptr .align 1 _Z4convPfiiS_iS__param_0,
	.param .u32 _Z4convPfiiS_iS__param_1,
	.param .u32 _Z4convPfiiS_iS__param_2,
	.param .u64 .ptr .align 1 _Z4convPfiiS_iS__param_3,
	.param .u32 _Z4convPfiiS_iS__param_4,
	.param .u64 .ptr .align 1 _Z4convPfiiS_iS__param_5
)
{
	.reg .pred 	%p<27>;
	.reg .b32 	%r<190>;
	.reg .b32 	%f<174>;
	.reg .b64 	%rd<142>;

	ld.param.u64 	%rd12, [_Z4convPfiiS_iS__param_0];
	ld.param.u32 	%r44, [_Z4convPfiiS_iS__param_1];
	ld.param.u32 	%r45, [_Z4convPfiiS_iS__param_2];
	ld.param.u64 	%rd13, [_Z4convPfiiS_iS__param_3];
	ld.param.u32 	%r46, [_Z4convPfiiS_iS__param_4];
	ld.param.u64 	%rd11, [_Z4convPfiiS_iS__param_5];
	cvta.to.global.u64 	%rd1, %rd12;
	cvta.to.global.u64 	%rd2, %rd13;
	mov.u32 	%r47, %ctaid.x;
	mov.u32 	%r48, %ntid.x;
	mov.u32 	%r49, %tid.x;
	mad.lo.s32 	%r1, %r47, %r48, %r49;
	mov.u32 	%r50, %ctaid.y;
	mov.u32 	%r51, %ntid.y;
	mov.u32 	%r52, %tid.y;
	mad.lo.s32 	%r2, %r50, %r51, %r52;
	setp.gt.s32 	%p1, %r1, %r44;
	setp.gt.s32 	%p2, %r2, %r45;
	or.pred  	%p3, %p1, %p2;
	@%p3 bra 	$L__BB0_17;
	cvta.to.global.u64 	%rd14, %rd11;
	mul.wide.s32 	%rd15, %r46, 4;
	add.s64 	%rd3, %rd2, %rd15;
	ld.global.f32 	%f34, [%rd3];
	mul.lo.s32 	%r3, %r45, %r1;
	add.s32 	%r4, %r3, %r2;
	mul.wide.s32 	%rd16, %r4, 4;
	add.s64 	%rd17, %rd1, %rd16;
	ld.global.f32 	%f35, [%rd17];
	mul.f32 	%f169, %f34, %f35;
	add.s64 	%rd4, %rd14, %rd16;
	st.global.f32 	[%rd4], %f169;
	ld.global.f32 	%f171, [%rd3];
	setp.lt.s32 	%p4, %r46, 1;
	@%p4 bra 	$L__BB0_16;
	shl.b32 	%r54, %r46, 1;
	or.b32  	%r5, %r54, 1;
	mad.lo.s32 	%r6, %r46, %r54, %r46;
	add.s32 	%r7, %r46, -1;
	and.b32  	%r8, %r46, 1;
	and.b32  	%r9, %r46, 2147483646;
	cvt.u64.u32 	%rd5, %r46;
	mul.wide.u32 	%rd18, %r54, 4;
	or.b64  	%rd6, %rd18, 4;
	mov.b32 	%r176, 1;
$L__BB0_3:
	mov.u32 	%r10, %r176;
	add.s32 	%r55, %r10, %r1;
	setp.lt.s32 	%p5, %r55, %r44;
	selp.b32 	%r56, 0, %r44, %p5;
	setp.lt.s32 	%p6, %r1, %r10;
	selp.b32 	%r57, %r44, 0, %p6;
	add.s32 	%r58, %r10, %r46;
	mul.lo.s32 	%r11, %r58, %r5;
	add.s32 	%r12, %r11, %r46;
	mul.wide.u32 	%rd19, %r12, 4;
	add.s64 	%rd20, %rd2, %rd19;
	ld.global.f32 	%f5, [%rd20];
	sub.s32 	%r59, %r46, %r10;
	mul.lo.s32 	%r13, %r59, %r5;
	mul.wide.s32 	%rd21, %r13, 4;
	add.s64 	%rd7, %rd3, %rd21;
	ld.global.f32 	%f6, [%rd7];
	sub.s32 	%r60, %r55, %r56;
	mul.lo.s32 	%r14, %r60, %r45;
	mul.wide.s32 	%rd22, %r14, 4;
	add.s64 	%rd23, %rd1, %rd22;
	ld.global.f32 	%f36, [%rd23];
	fma.rn.f32 	%f37, %f5, %f36, %f169;
	st.global.f32 	[%rd4], %f37;
	sub.s32 	%r61, %r1, %r10;
	add.s32 	%r62, %r61, %r57;
	mul.lo.s32 	%r15, %r62, %r45;
	mul.wide.s32 	%rd24, %r15, 4;
	add.s64 	%rd25, %rd1, %rd24;
	ld.global.f32 	%f38, [%rd25];
	fma.rn.f32 	%f169, %f6, %f38, %f37;
	st.global.f32 	[%rd4], %f169;
	add.s32 	%r16, %r14, %r2;
	setp.ne.s32 	%p7, %r10, 1;
	@%p7 bra 	$L__BB0_9;
	setp.eq.s32 	%p17, %r7, 0;
	mov.b32 	%r180, 1;
	mov.b32 	%r179, -1;
	@%p17 bra 	$L__BB0_7;
	mov.b32 	%r178, 1;
	mov.b32 	%r179, -1;
$L__BB0_6:
	add.s32 	%r114, %r178, %r2;
	setp.lt.s32 	%p18, %r114, %r45;
	selp.b32 	%r115, 0, %r45, %p18;
	setp.lt.u32 	%p19, %r2, %r178;
	selp.b32 	%r116, %r45, 0, %p19;
	add.s32 	%r117, %r178, %r46;
	add.s32 	%r118, %r12, %r178;
	mul.wide.u32 	%rd71, %r118, 4;
	add.s64 	%rd72, %rd2, %rd71;
	ld.global.f32 	%f85, [%rd72];
	sub.s32 	%r119, %r46, %r178;
	add.s32 	%r120, %r119, %r11;
	mul.wide.s32 	%rd73, %r120, 4;
	add.s64 	%rd74, %rd2, %rd73;
	ld.global.f32 	%f86, [%rd74];
	cvt.s64.s32 	%rd75, %r178;
	mul.wide.s32 	%rd76, %r178, 4;
	add.s64 	%rd77, %rd7, %rd76;
	ld.global.f32 	%f87, [%rd77];
	add.s32 	%r121, %r119, %r13;
	mul.wide.s32 	%rd78, %r121, 4;
	add.s64 	%rd79, %rd2, %rd78;
	ld.global.f32 	%f88, [%rd79];
	add.s32 	%r122, %r15, %r2;
	add.s32 	%r123, %r179, %r122;
	add.s32 	%r124, %r123, %r116;
	mul.wide.s32 	%rd80, %r124, 4;
	add.s64 	%rd81, %rd1, %rd80;
	ld.global.f32 	%f89, [%rd81];
	fma.rn.f32 	%f90, %f85, %f89, %f169;
	st.global.f32 	[%rd4], %f90;
	add.s32 	%r125, %r114, %r15;
	sub.s32 	%r126, %r125, %r115;
	mul.wide.s32 	%rd82, %r126, 4;
	add.s64 	%rd83, %rd1, %rd82;
	ld.global.f32 	%f91, [%rd83];
	fma.rn.f32 	%f92, %f86, %f91, %f90;
	st.global.f32 	[%rd4], %f92;
	add.s32 	%r127, %r179, %r16;
	add.s32 	%r128, %r127, %r116;
	mul.wide.s32 	%rd84, %r128, 4;
	add.s64 	%rd85, %rd1, %rd84;
	ld.global.f32 	%f93, [%rd85];
	fma.rn.f32 	%f94, %f87, %f93, %f92;
	st.global.f32 	[%rd4], %f94;
	add.s32 	%r129, %r114, %r14;
	sub.s32 	%r130, %r129, %r115;
	mul.wide.s32 	%rd86, %r130, 4;
	add.s64 	%rd87, %rd1, %rd86;
	ld.global.f32 	%f95, [%rd87];
	fma.rn.f32 	%f96, %f88, %f95, %f94;
	st.global.f32 	[%rd4], %f96;
	add.s32 	%r131, %r117, %r6;
	mul.wide.u32 	%rd88, %r131, 4;
	add.s64 	%rd89, %rd2, %rd88;
	ld.global.f32 	%f97, [%rd89];
	add.s32 	%r132, %r119, %r6;
	mul.wide.s32 	%rd90, %r132, 4;
	add.s64 	%rd91, %rd2, %rd90;
	ld.global.f32 	%f98, [%rd91];
	add.s32 	%r133, %r179, %r4;
	add.s32 	%r134, %r133, %r116;
	mul.wide.s32 	%rd92, %r134, 4;
	add.s64 	%rd93, %rd1, %rd92;
	ld.global.f32 	%f99, [%rd93];
	fma.rn.f32 	%f100, %f97, %f99, %f96;
	st.global.f32 	[%rd4], %f100;
	add.s32 	%r135, %r114, %r3;
	sub.s32 	%r136, %r135, %r115;
	mul.wide.s32 	%rd94, %r136, 4;
	add.s64 	%rd95, %rd1, %rd94;
	ld.global.f32 	%f101, [%rd95];
	fma.rn.f32 	%f102, %f98, %f101, %f100;
	st.global.f32 	[%rd4], %f102;
	add.f32 	%f103, %f97, %f98;
	add.f32 	%f104, %f171, %f103;
	add.f32 	%f105, %f85, %f86;
	add.f32 	%f106, %f105, %f87;
	add.f32 	%f107, %f106, %f88;
	add.f32 	%f108, %f107, %f104;
	add.s32 	%r137, %r114, 1;
	setp.lt.s32 	%p20, %r137, %r45;
	selp.b32 	%r138, 0, %r45, %p20;
	setp.gt.u32 	%p21, %r2, %r178;
	selp.b32 	%r139, 0, %r45, %p21;
	cvt.u64.u32 	%rd96, %r11;
	add.s64 	%rd97, %rd75, %rd5;
	add.s64 	%rd98, %rd97, %rd96;
	shl.b64 	%rd99, %rd98, 2;
	add.s64 	%rd100, %rd2, %rd99;
	ld.global.f32 	%f109, [%rd100+4];
	ld.global.f32 	%f110, [%rd74+-4];
	ld.global.f32 	%f111, [%rd77+4];
	ld.global.f32 	%f112, [%rd79+-4];
	add.s32 	%r140, %r123, %r139;
	add.s32 	%r141, %r140, -1;
	mul.wide.s32 	%rd101, %r141, 4;
	add.s64 	%rd102, %rd1, %rd101;
	ld.global.f32 	%f113, [%rd102];
	fma.rn.f32 	%f114, %f109, %f113, %f102;
	st.global.f32 	[%rd4], %f114;
	sub.s32 	%r142, %r125, %r138;
	add.s32 	%r143, %r142, 1;
	mul.wide.s32 	%rd103, %r143, 4;
	add.s64 	%rd104, %rd1, %rd103;
	ld.global.f32 	%f115, [%rd104];
	fma.rn.f32 	%f116, %f110, %f115, %f114;
	st.global.f32 	[%rd4], %f116;
	add.s32 	%r144, %r127, %r139;
	add.s32 	%r145, %r144, -1;
	mul.wide.s32 	%rd105, %r145, 4;
	add.s64 	%rd106, %rd1, %rd105;
	ld.global.f32 	%f117, [%rd106];
	fma.rn.f32 	%f118, %f111, %f117, %f116;
	st.global.f32 	[%rd4], %f118;
	sub.s32 	%r146, %r129, %r138;
	add.s32 	%r147, %r146, 1;
	mul.wide.s32 	%rd107, %r147, 4;
	add.s64 	%rd108, %rd1, %rd107;
	ld.global.f32 	%f119, [%rd108];
	fma.rn.f32 	%f120, %f112, %f119, %f118;
	st.global.f32 	[%rd4], %f120;
	cvt.u64.u32 	%rd109, %r6;
	add.s64 	%rd110, %rd97, %rd109;
	shl.b64 	%rd111, %rd110, 2;
	add.s64 	%rd112, %rd2, %rd111;
	ld.global.f32 	%f121, [%rd112+4];
	ld.global.f32 	%f122, [%rd91+-4];
	add.s32 	%r148, %r133, %r139;
	add.s32 	%r149, %r148, -1;
	mul.wide.s32 	%rd113, %r149, 4;
	add.s64 	%rd114, %rd1, %rd113;
	ld.global.f32 	%f123, [%rd114];
	fma.rn.f32 	%f124, %f121, %f123, %f120;
	st.global.f32 	[%rd4], %f124;
	sub.s32 	%r150, %r135, %r138;
	add.s32 	%r151, %r150, 1;
	mul.wide.s32 	%rd115, %r151, 4;
	add.s64 	%rd116, %rd1, %rd115;
	ld.global.f32 	%f125, [%rd116];
	fma.rn.f32 	%f169, %f122, %f125, %f124;
	st.global.f32 	[%rd4], %f169;
	add.f32 	%f126, %f121, %f122;
	add.f32 	%f127, %f108, %f126;
	add.f32 	%f128, %f109, %f110;
	add.f32 	%f129, %f128, %f111;
	add.f32 	%f130, %f129, %f112;
	add.f32 	%f171, %f130, %f127;
	add.s32 	%r180, %r178, 2;
	sub.s32 	%r179, -2, %r178;
	add.s32 	%r152, %r178, 1;
	setp.ne.s32 	%p22, %r152, %r9;
	mov.u32 	%r178, %r180;
	@%p22 bra 	$L__BB0_6;
$L__BB0_7:
	setp.eq.s32 	%p23, %r8, 0;
	@%p23 bra 	$L__BB0_15;
	add.s32 	%r153, %r180, %r2;
	setp.lt.s32 	%p24, %r153, %r45;
	selp.b32 	%r154, 0, %r45, %p24;
	setp.lt.u32 	%p25, %r2, %r180;
	selp.b32 	%r155, %r45, 0, %p25;
	add.s32 	%r156, %r180, %r46;
	add.s32 	%r157, %r12, %r180;
	mul.wide.u32 	%rd117, %r157, 4;
	add.s64 	%rd118, %rd2, %rd117;
	ld.global.f32 	%f131, [%rd118];
	sub.s32 	%r158, %r46, %r180;
	add.s32 	%r159, %r158, %r11;
	mul.wide.s32 	%rd119, %r159, 4;
	add.s64 	%rd120, %rd2, %rd119;
	ld.global.f32 	%f132, [%rd120];
	mul.wide.s32 	%rd121, %r180, 4;
	add.s64 	%rd122, %rd7, %rd121;
	ld.global.f32 	%f133, [%rd122];
	add.s32 	%r160, %r158, %r13;
	mul.wide.s32 	%rd123, %r160, 4;
	add.s64 	%rd124, %rd2, %rd123;
	ld.global.f32 	%f134, [%rd124];
	add.s32 	%r161, %r15, %r2;
	add.s32 	%r162, %r179, %r161;
	add.s32 	%r163, %r162, %r155;
	mul.wide.s32 	%rd125, %r163, 4;
	add.s64 	%rd126, %rd1, %rd125;
	ld.global.f32 	%f135, [%rd126];
	fma.rn.f32 	%f136, %f131, %f135, %f169;
	st.global.f32 	[%rd4], %f136;
	add.s32 	%r164, %r153, %r15;
	sub.s32 	%r165, %r164, %r154;
	mul.wide.s32 	%rd127, %r165, 4;
	add.s64 	%rd128, %rd1, %rd127;
	ld.global.f32 	%f137, [%rd128];
	fma.rn.f32 	%f138, %f132, %f137, %f136;
	st.global.f32 	[%rd4], %f138;
	add.s32 	%r166, %r179, %r16;
	add.s32 	%r167, %r166, %r155;
	mul.wide.s32 	%rd129, %r167, 4;
	add.s64 	%rd130, %rd1, %rd129;
	ld.global.f32 	%f139, [%rd130];
	fma.rn.f32 	%f140, %f133, %f139, %f138;
	st.global.f32 	[%rd4], %f140;
	add.s32 	%r168, %r153, %r14;
	sub.s32 	%r169, %r168, %r154;
	mul.wide.s32 	%rd131, %r169, 4;
	add.s64 	%rd132, %rd1, %rd131;
	ld.global.f32 	%f141, [%rd132];
	fma.rn.f32 	%f142, %f134, %f141, %f140;
	st.global.f32 	[%rd4], %f142;
	add.s32 	%r170, %r156, %r6;
	mul.wide.u32 	%rd133, %r170, 4;
	add.s64 	%rd134, %rd2, %rd133;
	ld.global.f32 	%f143, [%rd134];
	add.s32 	%r171, %r158, %r6;
	mul.wide.s32 	%rd135, %r171, 4;
	add.s64 	%rd136, %rd2, %rd135;
	ld.global.f32 	%f144, [%rd136];
	add.s32 	%r172, %r179, %r4;
	add.s32 	%r173, %r172, %r155;
	mul.wide.s32 	%rd137, %r173, 4;
	add.s64 	%rd138, %rd1, %rd137;
	ld.global.f32 	%f145, [%rd138];
	fma.rn.f32 	%f146, %f143, %f145, %f142;
	st.global.f32 	[%rd4], %f146;
	add.s32 	%r174, %r153, %r3;
	sub.s32 	%r175, %r174, %r154;
	mul.wide.s32 	%rd139, %r175, 4;
	add.s64 	%rd140, %rd1, %rd139;
	ld.global.f32 	%f147, [%rd140];
	fma.rn.f32 	%f169, %f144, %f147, %f146;
	st.global.f32 	[%rd4], %f169;
	add.f32 	%f148, %f143, %f144;
	add.f32 	%f149, %f171, %f148;
	add.f32 	%f150, %f131, %f132;
	add.f32 	%f151, %f150, %f133;
	add.f32 	%f152, %f151, %f134;
	add.f32 	%f171, %f152, %f149;
	bra.uni 	$L__BB0_15;
$L__BB0_9:
	setp.eq.s32 	%p8, %r7, 0;
	mov.b32 	%r189, 1;
	mov.b32 	%r188, -1;
	@%p8 bra 	$L__BB0_13;
	cvt.u64.u32 	%rd26, %r10;
	add.s64 	%rd27, %rd5, %rd26;
	shl.b64 	%rd28, %rd5, 2;
	add.s64 	%rd29, %rd28, %rd2;
	mad.lo.s64 	%rd30, %rd6, %rd27, %rd29;
	add.s64 	%rd141, %rd30, 8;
	add.s32 	%r183, %r7, %r13;
	add.s32 	%r181, %r7, %r11;
	mov.b32 	%r186, 2;
	mov.b32 	%r184, -2;
	mov.u32 	%r182, %r2;
	mov.u32 	%r185, %r12;
	mov.u32 	%r187, %r2;
$L__BB0_11:
	add.s32 	%r67, %r186, -1;
	mul.wide.s32 	%rd31, %r183, 4;
	add.s64 	%rd32, %rd2, %rd31;
	mul.wide.s32 	%rd33, %r181, 4;
	add.s64 	%rd34, %rd2, %rd33;
	add.s32 	%r68, %r182, 1;
	setp.lt.s32 	%p9, %r68, %r45;
	selp.b32 	%r69, 0, %r45, %p9;
	setp.lt.u32 	%p10, %r2, %r67;
	selp.b32 	%r70, %r45, 0, %p10;
	add.s32 	%r71, %r185, 1;
	mul.wide.u32 	%rd35, %r71, 4;
	add.s64 	%rd36, %rd2, %rd35;
	ld.global.f32 	%f40, [%rd36];
	ld.global.f32 	%f41, [%rd34];
	mul.wide.s32 	%rd37, %r67, 4;
	add.s64 	%rd38, %rd7, %rd37;
	ld.global.f32 	%f42, [%rd38];
	ld.global.f32 	%f43, [%rd32];
	add.s32 	%r72, %r15, %r70;
	add.s32 	%r73, %r72, %r187;
	add.s32 	%r74, %r73, -1;
	mul.wide.s32 	%rd39, %r74, 4;
	add.s64 	%rd40, %rd1, %rd39;
	ld.global.f32 	%f44, [%rd40];
	fma.rn.f32 	%f45, %f40, %f44, %f169;
	st.global.f32 	[%rd4], %f45;
	add.s32 	%r75, %r15, %r182;
	sub.s32 	%r76, %r75, %r69;
	add.s32 	%r77, %r76, 1;
	mul.wide.s32 	%rd41, %r77, 4;
	add.s64 	%rd42, %rd1, %rd41;
	ld.global.f32 	%f46, [%rd42];
	fma.rn.f32 	%f47, %f41, %f46, %f45;
	st.global.f32 	[%rd4], %f47;
	add.s32 	%r78, %r14, %r70;
	add.s32 	%r79, %r78, %r187;
	add.s32 	%r80, %r79, -1;
	mul.wide.s32 	%rd43, %r80, 4;
	add.s64 	%rd44, %rd1, %rd43;
	ld.global.f32 	%f48, [%rd44];
	fma.rn.f32 	%f49, %f42, %f48, %f47;
	st.global.f32 	[%rd4], %f49;
	add.s32 	%r81, %r14, %r182;
	sub.s32 	%r82, %r81, %r69;
	add.s32 	%r83, %r82, 1;
	mul.wide.s32 	%rd45, %r83, 4;
	add.s64 	%rd46, %rd1, %rd45;
	ld.global.f32 	%f50, [%rd46];
	fma.rn.f32 	%f51, %f43, %f50, %f49;
	st.global.f32 	[%rd4], %f51;
	add.f32 	%f52, %f40, %f41;
	add.f32 	%f53, %f52, %f42;
	add.f32 	%f54, %f53, %f43;
	add.f32 	%f55, %f54, %f171;
	add.s32 	%r182, %r182, 2;
	setp.lt.s32 	%p11, %r182, %r45;
	selp.b32 	%r84, 0, %r45, %p11;
	setp.gt.u32 	%p12, %r2, %r67;
	selp.b32 	%r85, 0, %r45, %p12;
	ld.global.f32 	%f56, [%rd141];
	ld.global.f32 	%f57, [%rd34+-4];
	ld.global.f32 	%f58, [%rd38+4];
	ld.global.f32 	%f59, [%rd32+-4];
	add.s32 	%r86, %r15, %r85;
	add.s32 	%r187, %r187, -2;
	add.s32 	%r87, %r187, %r86;
	mul.wide.s32 	%rd47, %r87, 4;
	add.s64 	%rd48, %rd1, %rd47;
	ld.global.f32 	%f60, [%rd48];
	fma.rn.f32 	%f61, %f56, %f60, %f51;
	st.global.f32 	[%rd4], %f61;
	sub.s32 	%r88, %r75, %r84;
	add.s32 	%r89, %r88, 2;
	mul.wide.s32 	%rd49, %r89, 4;
	add.s64 	%rd50, %rd1, %rd49;
	ld.global.f32 	%f62, [%rd50];
	fma.rn.f32 	%f63, %f57, %f62, %f61;
	st.global.f32 	[%rd4], %f63;
	add.s32 	%r90, %r14, %r85;
	add.s32 	%r91, %r187, %r90;
	mul.wide.s32 	%rd51, %r91, 4;
	add.s64 	%rd52, %rd1, %rd51;
	ld.global.f32 	%f64, [%rd52];
	fma.rn.f32 	%f65, %f58, %f64, %f63;
	st.global.f32 	[%rd4], %f65;
	sub.s32 	%r92, %r81, %r84;
	add.s32 	%r93, %r92, 2;
	mul.wide.s32 	%rd53, %r93, 4;
	add.s64 	%rd54, %rd1, %rd53;
	ld.global.f32 	%f66, [%rd54];
	fma.rn.f32 	%f169, %f59, %f66, %f65;
	st.global.f32 	[%rd4], %f169;
	add.f32 	%f67, %f56, %f57;
	add.f32 	%f68, %f67, %f58;
	add.f32 	%f69, %f68, %f59;
	add.f32 	%f171, %f69, %f55;
	add.s32 	%r34, %r186, 2;
	add.s32 	%r185, %r185, 2;
	add.s64 	%rd141, %rd141, 8;
	add.s32 	%r184, %r184, -2;
	add.s32 	%r183, %r183, -2;
	add.s32 	%r181, %r181, -2;
	setp.ne.s32 	%p13, %r186, %r9;
	mov.u32 	%r186, %r34;
	@%p13 bra 	$L__BB0_11;
	add.s32 	%r189, %r34, -1;
	add.s32 	%r188, %r184, 1;
$L__BB0_13:
	setp.eq.s32 	%p14, %r8, 0;
	@%p14 bra 	$L__BB0_15;
	add.s32 	%r94, %r189, %r2;
	setp.lt.s32 	%p15, %r94, %r45;
	selp.b32 	%r95, 0, %r45, %p15;
	setp.lt.u32 	%p16, %r2, %r189;
	selp.b32 	%r96, %r45, 0, %p16;
	add.s32 	%r97, %r12, %r189;
	mul.wide.u32 	%rd55, %r97, 4;
	add.s64 	%rd56, %rd2, %rd55;
	ld.global.f32 	%f70, [%rd56];
	sub.s32 	%r98, %r46, %r189;
	add.s32 	%r99, %r98, %r11;
	mul.wide.s32 	%rd57, %r99, 4;
	add.s64 	%rd58, %rd2, %rd57;
	ld.global.f32 	%f71, [%rd58];
	mul.wide.s32 	%rd59, %r189, 4;
	add.s64 	%rd60, %rd7, %rd59;
	ld.global.f32 	%f72, [%rd60];
	add.s32 	%r100, %r98, %r13;
	mul.wide.s32 	%rd61, %r100, 4;
	add.s64 	%rd62, %rd2, %rd61;
	ld.global.f32 	%f73, [%rd62];
	add.s32 	%r101, %r15, %r2;
	add.s32 	%r102, %r188, %r101;
	add.s32 	%r103, %r102, %r96;
	mul.wide.s32 	%rd63, %r103, 4;
	add.s64 	%rd64, %rd1, %rd63;
	ld.global.f32 	%f74, [%rd64];
	fma.rn.f32 	%f75, %f70, %f74, %f169;
	st.global.f32 	[%rd4], %f75;
	add.s32 	%r104, %r94, %r15;
	sub.s32 	%r105, %r104, %r95;
	mul.wide.s32 	%rd65, %r105, 4;
	add.s64 	%rd66, %rd1, %rd65;
	ld.global.f32 	%f76, [%rd66];
	fma.rn.f32 	%f77, %f71, %f76, %f75;
	st.global.f32 	[%rd4], %f77;
	add.s32 	%r106, %r188, %r16;
	add.s32 	%r107, %r106, %r96;
	mul.wide.s32 	%rd67, %r107, 4;
	add.s64 	%rd68, %rd1, %rd67;
	ld.global.f32 	%f78, [%rd68];
	fma.rn.f32 	%f79, %f72, %f78, %f77;
	st.global.f32 	[%rd4], %f79;
	add.s32 	%r108, %r94, %r14;
	sub.s32 	%r109, %r108, %r95;
	mul.wide.s32 	%rd69, %r109, 4;
	add.s64 	%rd70, %rd1, %rd69;
	ld.global.f32 	%f80, [%rd70];
	fma.rn.f32 	%f169, %f73, %f80, %f79;
	st.global.f32 	[%rd4], %f169;
	add.f32 	%f81, %f70, %f71;
	add.f32 	%f82, %f81, %f72;
	add.f32 	%f83, %f82, %f73;
	add.f32 	%f171, %f83, %f171;
$L__BB0_15:
	add.f32 	%f153, %f5, %f6;
	add.f32 	%f171, %f153, %f171;
	add.s32 	%r176, %r10, 1;
	setp.ne.s32 	%p26, %r46, %r10;
	@%p26 bra 	$L__BB0_3;
$L__BB0_16:
	div.rn.f32 	%f154, %f169, %f171;
	st.global.f32 	[%rd4], %f154;
$L__BB0_17:
	ret;

}
	// .globl	_Z8conv_bilPfiiS_iS_f
.visible .entry _Z8conv_bilPfiiS_iS_f(
	.param .u64 .ptr .align 1 _Z8conv_bilPfiiS_iS_f_param_0,
	.param .u32 _Z8conv_bilPfiiS_iS_f_param_1,
	.param .u32 _Z8conv_bilPfiiS_iS_f_param_2,
	.param .u64 .ptr .align 1 _Z8conv_bilPfiiS_iS_f_param_3,
	.param .u32 _Z8conv_bilPfiiS_iS_f_param_4,
	.param .u64 .ptr .align 1 _Z8conv_bilPfiiS_iS_f_param_5,
	.param .f32 _Z8conv_bilPfiiS_iS_f_param_6
)
{
	.reg .pred 	%p<16>;
	.reg .b32 	%r<142>;
	.reg .b32 	%f<275>;
	.reg .b64 	%rd<81>;

	ld.param.u64 	%rd12, [_Z8conv_bilPfiiS_iS_f_param_0];
	ld.param.u32 	%r36, [_Z8conv_bilPfiiS_iS_f_param_1];
	ld.param.u32 	%r37, [_Z8conv_bilPfiiS_iS_f_param_2];
	ld.param.u64 	%rd13, [_Z8conv_bilPfiiS_iS_f_param_3];
	ld.param.u64 	%rd14, [_Z8conv_bilPfiiS_iS_f_param_5];
	ld.param.f32 	%f22, [_Z8conv_bilPfiiS_iS_f_param_6];
	cvta.to.global.u64 	%rd1, %rd12;
	cvta.to.global.u64 	%rd2, %rd13;
	mov.u32 	%r39, %ctaid.x;
	mov.u32 	%r40, %ntid.x;
	mov.u32 	%r41, %tid.x;
	mad.lo.s32 	%r1, %r39, %r40, %r41;
	mov.u32 	%r42, %ctaid.y;
	mov.u32 	%r43, %ntid.y;
	mov.u32 	%r44, %tid.y;
	mad.lo.s32 	%r2, %r42, %r43, %r44;
	add.f32 	%f23, %f22, %f22;
	mul.f32 	%f1, %f22, %f23;
	setp.gt.s32 	%p1, %r1, %r36;
	setp.gt.s32 	%p2, %r2, %r37;
	or.pred  	%p3, %p1, %p2;
	@%p3 bra 	$L__BB1_10;
	ld.param.u32 	%r124, [_Z8conv_bilPfiiS_iS_f_param_4];
	cvta.to.global.u64 	%rd15, %rd14;
	mul.wide.s32 	%rd16, %r124, 4;
	add.s64 	%rd3, %rd2, %rd16;
	ld.global.f32 	%f24, [%rd3];
	mul.lo.s32 	%r3, %r37, %r1;
	add.s32 	%r4, %r3, %r2;
	mul.wide.s32 	%rd17, %r4, 4;
	add.s64 	%rd4, %rd1, %rd17;
	ld.global.f32 	%f25, [%rd4];
	mul.f32 	%f271, %f24, %f25;
	add.s64 	%rd5, %rd15, %rd17;
	st.global.f32 	[%rd5], %f271;
	ld.global.f32 	%f272, [%rd3];
	setp.lt.s32 	%p4, %r124, 1;
	@%p4 bra 	$L__BB1_9;
	ld.param.u32 	%r125, [_Z8conv_bilPfiiS_iS_f_param_4];
	shl.b32 	%r46, %r125, 1;
	or.b32  	%r5, %r46, 1;
	mov.b32 	%r131, 1;
$L__BB1_3:
	ld.param.u32 	%r126, [_Z8conv_bilPfiiS_iS_f_param_4];
	ld.param.u64 	%rd77, [_Z8conv_bilPfiiS_iS_f_param_3];
	ld.param.u64 	%rd74, [_Z8conv_bilPfiiS_iS_f_param_0];
	add.s32 	%r47, %r131, %r1;
	setp.lt.s32 	%p5, %r47, %r36;
	selp.b32 	%r48, 0, %r36, %p5;
	setp.lt.s32 	%p6, %r1, %r131;
	selp.b32 	%r49, %r36, 0, %p6;
	add.s32 	%r50, %r131, %r126;
	mul.lo.s32 	%r7, %r50, %r5;
	add.s32 	%r137, %r7, %r126;
	cvta.to.global.u64 	%rd6, %rd77;
	mul.wide.u32 	%rd18, %r137, 4;
	add.s64 	%rd19, %rd6, %rd18;
	ld.global.f32 	%f26, [%rd19];
	sub.s32 	%r51, %r47, %r48;
	mul.lo.s32 	%r9, %r51, %r37;
	cvta.to.global.u64 	%rd20, %rd74;
	mul.wide.s32 	%rd21, %r9, 4;
	add.s64 	%rd22, %rd20, %rd21;
	ld.global.f32 	%f27, [%rd22];
	ld.global.f32 	%f28, [%rd4];
	sub.f32 	%f29, %f27, %f28;
	neg.f32 	%f30, %f29;
	mul.f32 	%f31, %f29, %f30;
	div.rn.f32 	%f32, %f31, %f1;
	fma.rn.f32 	%f33, %f32, 0f3BBB989D, 0f3F000000;
	cvt.sat.f32.f32 	%f34, %f33;
	mov.f32 	%f35, 0f4B400001;
	mov.f32 	%f36, 0f437C0000;
	fma.rm.f32 	%f37, %f34, %f36, %f35;
	add.f32 	%f38, %f37, 0fCB40007F;
	neg.f32 	%f39, %f38;
	fma.rn.f32 	%f40, %f32, 0f3FB8AA3B, %f39;
	fma.rn.f32 	%f41, %f32, 0f32A57060, %f40;
	mov.b32 	%r52, %f37;
	shl.b32 	%r53, %r52, 23;
	mov.b32 	%f42, %r53;
	ex2.approx.ftz.f32 	%f43, %f41;
	mul.f32 	%f44, %f43, %f42;
	mul.f32 	%f6, %f26, %f44;
	sub.s32 	%r54, %r126, %r131;
	mul.lo.s32 	%r55, %r54, %r5;
	mul.wide.s32 	%rd7, %r55, 4;
	add.s64 	%rd8, %rd3, %rd7;
	ld.global.f32 	%f45, [%rd8];
	sub.s32 	%r56, %r1, %r131;
	add.s32 	%r57, %r56, %r49;
	mul.lo.s32 	%r10, %r57, %r37;
	mul.wide.s32 	%rd23, %r10, 4;
	add.s64 	%rd24, %rd20, %rd23;
	ld.global.f32 	%f46, [%rd24];
	sub.f32 	%f47, %f46, %f28;
	neg.f32 	%f48, %f47;
	mul.f32 	%f49, %f47, %f48;
	div.rn.f32 	%f50, %f49, %f1;
	fma.rn.f32 	%f51, %f50, 0f3BBB989D, 0f3F000000;
	cvt.sat.f32.f32 	%f52, %f51;
	fma.rm.f32 	%f53, %f52, %f36, %f35;
	add.f32 	%f54, %f53, 0fCB40007F;
	neg.f32 	%f55, %f54;
	fma.rn.f32 	%f56, %f50, 0f3FB8AA3B, %f55;
	fma.rn.f32 	%f57, %f50, 0f32A57060, %f56;
	mov.b32 	%r58, %f53;
	shl.b32 	%r59, %r58, 23;
	mov.b32 	%f58, %r59;
	ex2.approx.ftz.f32 	%f59, %f57;
	mul.f32 	%f60, %f59, %f58;
	mul.f32 	%f7, %f45, %f60;
	fma.rn.f32 	%f61, %f27, %f6, %f271;
	st.global.f32 	[%rd5], %f61;
	ld.global.f32 	%f62, [%rd24];
	fma.rn.f32 	%f271, %f62, %f7, %f61;
	st.global.f32 	[%rd5], %f271;
	setp.eq.s32 	%p7, %r131, 1;
	@%p7 bra 	$L__BB1_6;
	ld.param.u32 	%r127, [_Z8conv_bilPfiiS_iS_f_param_4];
	neg.s32 	%r136, %r127;
	add.s32 	%r62, %r127, %r7;
	add.s32 	%r141, %r62, -1;
	add.s32 	%r63, %r2, -1;
	add.s32 	%r139, %r63, %r10;
	add.s32 	%r138, %r63, %r9;
	mul.wide.s32 	%rd25, %r127, 4;
	add.s64 	%rd26, %rd25, %rd6;
	add.s64 	%rd27, %rd26, %rd7;
	add.s64 	%rd80, %rd27, 4;
	mov.b32 	%r140, -1;
	mov.b32 	%r135, 0;
	mov.u32 	%r134, %r2;
$L__BB1_5:
	ld.param.u32 	%r128, [_Z8conv_bilPfiiS_iS_f_param_4];
	ld.param.u64 	%rd78, [_Z8conv_bilPfiiS_iS_f_param_3];
	ld.param.u64 	%rd75, [_Z8conv_bilPfiiS_iS_f_param_0];
	mul.wide.s32 	%rd28, %r141, 4;
	cvta.to.global.u64 	%rd29, %rd78;
	add.s64 	%rd30, %rd29, %rd28;
	mul.wide.s32 	%rd31, %r140, 4;
	mul.wide.s32 	%rd32, %r128, 4;
	add.s64 	%rd33, %rd29, %rd32;
	sub.s32 	%r64, %r128, %r131;
	mul.lo.s32 	%r65, %r64, %r5;
	mul.wide.s32 	%rd34, %r65, 4;
	add.s64 	%rd35, %rd33, %rd34;
	add.s64 	%rd36, %rd35, %rd31;
	add.s32 	%r135, %r135, 1;
	add.s32 	%r28, %r134, 1;
	setp.lt.s32 	%p8, %r28, %r37;
	selp.b32 	%r66, 0, %r37, %p8;
	setp.lt.u32 	%p9, %r2, %r135;
	selp.b32 	%r67, %r37, 0, %p9;
	add.s32 	%r137, %r137, 1;
	mul.wide.u32 	%rd37, %r137, 4;
	add.s64 	%rd38, %rd29, %rd37;
	ld.global.f32 	%f63, [%rd38];
	add.s32 	%r68, %r67, %r139;
	mul.wide.s32 	%rd39, %r68, 4;
	cvta.to.global.u64 	%rd40, %rd75;
	add.s64 	%rd41, %rd40, %rd39;
	ld.global.f32 	%f64, [%rd41];
	ld.global.f32 	%f65, [%rd4];
	sub.f32 	%f66, %f64, %f65;
	neg.f32 	%f67, %f66;
	mul.f32 	%f68, %f66, %f67;
	div.rn.f32 	%f69, %f68, %f1;
	fma.rn.f32 	%f70, %f69, 0f3BBB989D, 0f3F000000;
	cvt.sat.f32.f32 	%f71, %f70;
	mov.f32 	%f72, 0f4B400001;
	mov.f32 	%f73, 0f437C0000;
	fma.rm.f32 	%f74, %f71, %f73, %f72;
	add.f32 	%f75, %f74, 0fCB40007F;
	neg.f32 	%f76, %f75;
	fma.rn.f32 	%f77, %f69, 0f3FB8AA3B, %f76;
	fma.rn.f32 	%f78, %f69, 0f32A57060, %f77;
	mov.b32 	%r69, %f74;
	shl.b32 	%r70, %r69, 23;
	mov.b32 	%f79, %r70;
	ex2.approx.ftz.f32 	%f80, %f78;
	mul.f32 	%f81, %f80, %f79;
	mul.f32 	%f82, %f63, %f81;
	ld.global.f32 	%f83, [%rd30];
	sub.s32 	%r71, %r1, %r131;
	setp.lt.s32 	%p10, %r1, %r131;
	selp.b32 	%r72, %r36, 0, %p10;
	add.s32 	%r73, %r71, %r72;
	mad.lo.s32 	%r74, %r73, %r37, %r28;
	sub.s32 	%r75, %r74, %r66;
	mul.wide.s32 	%rd42, %r75, 4;
	add.s64 	%rd43, %rd40, %rd42;
	ld.global.f32 	%f84, [%rd43];
	sub.f32 	%f85, %f84, %f65;
	neg.f32 	%f86, %f85;
	mul.f32 	%f87, %f85, %f86;
	div.rn.f32 	%f88, %f87, %f1;
	fma.rn.f32 	%f89, %f88, 0f3BBB989D, 0f3F000000;
	cvt.sat.f32.f32 	%f90, %f89;
	fma.rm.f32 	%f91, %f90, %f73, %f72;
	add.f32 	%f92, %f91, 0fCB40007F;
	neg.f32 	%f93, %f92;
	fma.rn.f32 	%f94, %f88, 0f3FB8AA3B, %f93;
	fma.rn.f32 	%f95, %f88, 0f32A57060, %f94;
	mov.b32 	%r76, %f91;
	shl.b32 	%r77, %r76, 23;
	mov.b32 	%f96, %r77;
	ex2.approx.ftz.f32 	%f97, %f95;
	mul.f32 	%f98, %f97, %f96;
	mul.f32 	%f99, %f83, %f98;
	ld.global.f32 	%f100, [%rd80];
	add.s32 	%r78, %r67, %r138;
	mul.wide.s32 	%rd44, %r78, 4;
	add.s64 	%rd45, %rd40, %rd44;
	ld.global.f32 	%f101, [%rd45];
	sub.f32 	%f102, %f101, %f65;
	neg.f32 	%f103, %f102;
	mul.f32 	%f104, %f102, %f103;
	div.rn.f32 	%f105, %f104, %f1;
	fma.rn.f32 	%f106, %f105, 0f3BBB989D, 0f3F000000;
	cvt.sat.f32.f32 	%f107, %f106;
	fma.rm.f32 	%f108, %f107, %f73, %f72;
	add.f32 	%f109, %f108, 0fCB40007F;
	neg.f32 	%f110, %f109;
	fma.rn.f32 	%f111, %f105, 0f3FB8AA3B, %f110;
	fma.rn.f32 	%f112, %f105, 0f32A57060, %f111;
	mov.b32 	%r79, %f108;
	shl.b32 	%r80, %r79, 23;
	mov.b32 	%f113, %r80;
	ex2.approx.ftz.f32 	%f114, %f112;
	mul.f32 	%f115, %f114, %f113;
	mul.f32 	%f116, %f100, %f115;
	ld.global.f32 	%f117, [%rd36];
	add.s32 	%r81, %r9, %r134;
	sub.s32 	%r82, %r81, %r66;
	add.s32 	%r83, %r82, 1;
	mul.wide.s32 	%rd46, %r83, 4;
	add.s64 	%rd47, %rd40, %rd46;
	ld.global.f32 	%f118, [%rd47];
	sub.f32 	%f119, %f118, %f65;
	neg.f32 	%f120, %f119;
	mul.f32 	%f121, %f119, %f120;
	div.rn.f32 	%f122, %f121, %f1;
	fma.rn.f32 	%f123, %f122, 0f3BBB989D, 0f3F000000;
	cvt.sat.f32.f32 	%f124, %f123;
	fma.rm.f32 	%f125, %f124, %f73, %f72;
	add.f32 	%f126, %f125, 0fCB40007F;
	neg.f32 	%f127, %f126;
	fma.rn.f32 	%f128, %f122, 0f3FB8AA3B, %f127;
	fma.rn.f32 	%f129, %f122, 0f32A57060, %f128;
	mov.b32 	%r84, %f125;
	shl.b32 	%r85, %r84, 23;
	mov.b32 	%f130, %r85;
	ex2.approx.ftz.f32 	%f131, %f129;
	mul.f32 	%f132, %f131, %f130;
	mul.f32 	%f133, %f117, %f132;
	fma.rn.f32 	%f134, %f82, %f64, %f271;
	st.global.f32 	[%rd5], %f134;
	ld.global.f32 	%f135, [%rd43];
	fma.rn.f32 	%f136, %f99, %f135, %f134;
	st.global.f32 	[%rd5], %f136;
	ld.global.f32 	%f137, [%rd45];
	fma.rn.f32 	%f138, %f116, %f137, %f136;
	st.global.f32 	[%rd5], %f138;
	ld.global.f32 	%f139, [%rd47];
	fma.rn.f32 	%f271, %f139, %f133, %f138;
	st.global.f32 	[%rd5], %f271;
	add.f32 	%f140, %f82, %f99;
	add.f32 	%f141, %f140, %f116;
	add.f32 	%f142, %f141, %f133;
	add.f32 	%f272, %f142, %f272;
	add.s32 	%r141, %r141, -1;
	add.s32 	%r140, %r140, -1;
	add.s32 	%r139, %r139, -1;
	add.s32 	%r138, %r138, -1;
	add.s64 	%rd80, %rd80, 4;
	add.s32 	%r136, %r136, 1;
	setp.ne.s32 	%p11, %r136, 0;
	mov.u32 	%r134, %r28;
	@%p11 bra 	$L__BB1_5;
	bra.uni 	$L__BB1_8;
$L__BB1_6:
	mov.b32 	%r133, 1;
	mov.b32 	%r132, -1;
$L__BB1_7:
	ld.param.u32 	%r129, [_Z8conv_bilPfiiS_iS_f_param_4];
	ld.param.u64 	%rd79, [_Z8conv_bilPfiiS_iS_f_param_3];
	ld.param.u64 	%rd76, [_Z8conv_bilPfiiS_iS_f_param_0];
	add.s32 	%r88, %r133, %r2;
	setp.lt.s32 	%p12, %r88, %r37;
	selp.b32 	%r89, 0, %r37, %p12;
	setp.lt.u32 	%p13, %r2, %r133;
	selp.b32 	%r90, %r37, 0, %p13;
	add.s32 	%r91, %r133, %r129;
	add.s32 	%r92, %r137, %r133;
	cvta.to.global.u64 	%rd48, %rd79;
	mul.wide.u32 	%rd49, %r92, 4;
	add.s64 	%rd50, %rd48, %rd49;
	ld.global.f32 	%f143, [%rd50];
	add.s32 	%r93, %r10, %r2;
	add.s32 	%r94, %r132, %r93;
	add.s32 	%r95, %r94, %r90;
	cvta.to.global.u64 	%rd51, %rd76;
	mul.wide.s32 	%rd52, %r95, 4;
	add.s64 	%rd53, %rd51, %rd52;
	ld.global.f32 	%f144, [%rd53];
	ld.global.f32 	%f145, [%rd4];
	sub.f32 	%f146, %f144, %f145;
	neg.f32 	%f147, %f146;
	mul.f32 	%f148, %f146, %f147;
	div.rn.f32 	%f149, %f148, %f1;
	fma.rn.f32 	%f150, %f149, 0f3BBB989D, 0f3F000000;
	cvt.sat.f32.f32 	%f151, %f150;
	mov.f32 	%f152, 0f4B400001;
	mov.f32 	%f153, 0f437C0000;
	fma.rm.f32 	%f154, %f151, %f153, %f152;
	add.f32 	%f155, %f154, 0fCB40007F;
	neg.f32 	%f156, %f155;
	fma.rn.f32 	%f157, %f149, 0f3FB8AA3B, %f156;
	fma.rn.f32 	%f158, %f149, 0f32A57060, %f157;
	mov.b32 	%r96, %f154;
	shl.b32 	%r97, %r96, 23;
	mov.b32 	%f159, %r97;
	ex2.approx.ftz.f32 	%f160, %f158;
	mul.f32 	%f161, %f160, %f159;
	mul.f32 	%f162, %f143, %f161;
	sub.s32 	%r98, %r129, %r133;
	add.s32 	%r99, %r137, %r132;
	mul.wide.s32 	%rd54, %r99, 4;
	add.s64 	%rd55, %rd48, %rd54;
	ld.global.f32 	%f163, [%rd55];
	add.s32 	%r100, %r88, %r10;
	sub.s32 	%r101, %r100, %r89;
	mul.wide.s32 	%rd56, %r101, 4;
	add.s64 	%rd57, %rd51, %rd56;
	ld.global.f32 	%f164, [%rd57];
	sub.f32 	%f165, %f164, %f145;
	neg.f32 	%f166, %f165;
	mul.f32 	%f167, %f165, %f166;
	div.rn.f32 	%f168, %f167, %f1;
	fma.rn.f32 	%f169, %f168, 0f3BBB989D, 0f3F000000;
	cvt.sat.f32.f32 	%f170, %f169;
	fma.rm.f32 	%f171, %f170, %f153, %f152;
	add.f32 	%f172, %f171, 0fCB40007F;
	neg.f32 	%f173, %f172;
	fma.rn.f32 	%f174, %f168, 0f3FB8AA3B, %f173;
	fma.rn.f32 	%f175, %f168, 0f32A57060, %f174;
	mov.b32 	%r102, %f171;
	shl.b32 	%r103, %r102, 23;
	mov.b32 	%f176, %r103;
	ex2.approx.ftz.f32 	%f177, %f175;
	mul.f32 	%f178, %f177, %f176;
	mul.f32 	%f179, %f163, %f178;
	mul.wide.s32 	%rd58, %r133, 4;
	add.s64 	%rd59, %rd8, %rd58;
	ld.global.f32 	%f180, [%rd59];
	add.s32 	%r104, %r9, %r2;
	add.s32 	%r105, %r132, %r104;
	add.s32 	%r106, %r105, %r90;
	mul.wide.s32 	%rd60, %r106, 4;
	add.s64 	%rd61, %rd51, %rd60;
	ld.global.f32 	%f181, [%rd61];
	sub.f32 	%f182, %f181, %f145;
	neg.f32 	%f183, %f182;
	mul.f32 	%f184, %f182, %f183;
	div.rn.f32 	%f185, %f184, %f1;
	fma.rn.f32 	%f186, %f185, 0f3BBB989D, 0f3F000000;
	cvt.sat.f32.f32 	%f187, %f186;
	fma.rm.f32 	%f188, %f187, %f153, %f152;
	add.f32 	%f189, %f188, 0fCB40007F;
	neg.f32 	%f190, %f189;
	fma.rn.f32 	%f191, %f185, 0f3FB8AA3B, %f190;
	fma.rn.f32 	%f192, %f185, 0f32A57060, %f191;
	mov.b32 	%r107, %f188;
	shl.b32 	%r108, %r107, 23;
	mov.b32 	%f193, %r108;
	ex2.approx.ftz.f32 	%f194, %f192;
	mul.f32 	%f195, %f194, %f193;
	mul.f32 	%f196, %f180, %f195;
	mul.wide.s32 	%rd62, %r132, 4;
	add.s64 	%rd63, %rd8, %rd62;
	ld.global.f32 	%f197, [%rd63];
	add.s32 	%r109, %r88, %r9;
	sub.s32 	%r110, %r109, %r89;
	mul.wide.s32 	%rd64, %r110, 4;
	add.s64 	%rd65, %rd51, %rd64;
	ld.global.f32 	%f198, [%rd65];
	sub.f32 	%f199, %f198, %f145;
	neg.f32 	%f200, %f199;
	mul.f32 	%f201, %f199, %f200;
	div.rn.f32 	%f202, %f201, %f1;
	fma.rn.f32 	%f203, %f202, 0f3BBB989D, 0f3F000000;
	cvt.sat.f32.f32 	%f204, %f203;
	fma.rm.f32 	%f205, %f204, %f153, %f152;
	add.f32 	%f206, %f205, 0fCB40007F;
	neg.f32 	%f207, %f206;
	fma.rn.f32 	%f208, %f202, 0f3FB8AA3B, %f207;
	fma.rn.f32 	%f209, %f202, 0f32A57060, %f208;
	mov.b32 	%r111, %f205;
	shl.b32 	%r112, %r111, 23;
	mov.b32 	%f210, %r112;
	ex2.approx.ftz.f32 	%f211, %f209;
	mul.f32 	%f212, %f211, %f210;
	mul.f32 	%f213, %f197, %f212;
	fma.rn.f32 	%f214, %f162, %f144, %f271;
	st.global.f32 	[%rd5], %f214;
	ld.global.f32 	%f215, [%rd57];
	fma.rn.f32 	%f216, %f179, %f215, %f214;
	st.global.f32 	[%rd5], %f216;
	ld.global.f32 	%f217, [%rd61];
	fma.rn.f32 	%f218, %f196, %f217, %f216;
	st.global.f32 	[%rd5], %f218;
	ld.global.f32 	%f219, [%rd65];
	fma.rn.f32 	%f220, %f219, %f213, %f218;
	st.global.f32 	[%rd5], %f220;
	mul.lo.s32 	%r113, %r5, %r129;
	add.s32 	%r114, %r91, %r113;
	mul.wide.u32 	%rd66, %r114, 4;
	add.s64 	%rd67, %rd48, %rd66;
	ld.global.f32 	%f221, [%rd67];
	add.s32 	%r115, %r132, %r4;
	add.s32 	%r116, %r115, %r90;
	mul.wide.s32 	%rd68, %r116, 4;
	add.s64 	%rd69, %rd51, %rd68;
	ld.global.f32 	%f222, [%rd69];
	ld.global.f32 	%f223, [%rd4];
	sub.f32 	%f224, %f222, %f223;
	neg.f32 	%f225, %f224;
	mul.f32 	%f226, %f224, %f225;
	div.rn.f32 	%f227, %f226, %f1;
	fma.rn.f32 	%f228, %f227, 0f3BBB989D, 0f3F000000;
	cvt.sat.f32.f32 	%f229, %f228;
	fma.rm.f32 	%f230, %f229, %f153, %f152;
	add.f32 	%f231, %f230, 0fCB40007F;
	neg.f32 	%f232, %f231;
	fma.rn.f32 	%f233, %f227, 0f3FB8AA3B, %f232;
	fma.rn.f32 	%f234, %f227, 0f32A57060, %f233;
	mov.b32 	%r117, %f230;
	shl.b32 	%r118, %r117, 23;
	mov.b32 	%f235, %r118;
	ex2.approx.ftz.f32 	%f236, %f234;
	mul.f32 	%f237, %f236, %f235;
	mul.f32 	%f238, %f221, %f237;
	add.s32 	%r119, %r98, %r113;
	mul.wide.s32 	%rd70, %r119, 4;
	add.s64 	%rd71, %rd48, %rd70;
	ld.global.f32 	%f239, [%rd71];
	add.s32 	%r120, %r88, %r3;
	sub.s32 	%r121, %r120, %r89;
	mul.wide.s32 	%rd72, %r121, 4;
	add.s64 	%rd73, %rd51, %rd72;
	ld.global.f32 	%f240, [%rd73];
	sub.f32 	%f241, %f240, %f223;
	neg.f32 	%f242, %f241;
	mul.f32 	%f243, %f241, %f242;
	div.rn.f32 	%f244, %f243, %f1;
	fma.rn.f32 	%f245, %f244, 0f3BBB989D, 0f3F000000;
	cvt.sat.f32.f32 	%f246, %f245;
	fma.rm.f32 	%f247, %f246, %f153, %f152;
	add.f32 	%f248, %f247, 0fCB40007F;
	neg.f32 	%f249, %f248;
	fma.rn.f32 	%f250, %f244, 0f3FB8AA3B, %f249;
	fma.rn.f32 	%f251, %f244, 0f32A57060, %f250;
	mov.b32 	%r122, %f247;
	shl.b32 	%r123, %r122, 23;
	mov.b32 	%f252, %r123;
	ex2.approx.ftz.f32 	%f253, %f251;
	mul.f32 	%f254, %f253, %f252;
	mul.f32 	%f255, %f239, %f254;
	fma.rn.f32 	%f256, %f222, %f238, %f220;
	st.global.f32 	[%rd5], %f256;
	ld.global.f32 	%f257, [%rd73];
	fma.rn.f32 	%f271, %f257, %f255, %f256;
	st.global.f32 	[%rd5], %f271;
	add.f32 	%f258, %f238, %f255;
	add.f32 	%f259, %f272, %f258;
	add.f32 	%f260, %f162, %f179;
	add.f32 	%f261, %f260, %f196;
	add.f32 	%f262, %f261, %f213;
	add.f32 	%f272, %f262, %f259;
	add.s32 	%r17, %r133, 1;
	not.b32 	%r132, %r133;
	setp.eq.s32 	%p14, %r129, %r133;
	mov.u32 	%r133, %r17;
	@%p14 bra 	$L__BB1_8;
	bra.uni 	$L__BB1_7;
$L__BB1_8:
	ld.param.u32 	%r130, [_Z8conv_bilPfiiS_iS_f_param_4];
	add.f32 	%f263, %f6, %f7;
	add.f32 	%f272, %f263, %f272;
	add.s32 	%r35, %r131, 1;
	setp.ne.s32 	%p15, %r130, %r131;
	mov.u32 	%r131, %r35;
	@%p15 bra 	$L__BB1_3;
$L__BB1_9:
	div.rn.f32 	%f264, %f271, %f272;
	st.global.f32 	[%rd5], %f264;
$L__BB1_10:
	ret;

}


// ===== COMPILED SASS (sm_100) =====

	.target	sm_100

	.elftype	@"ET_EXEC"


//--------------------- .note.nv.tkinfo           --------------------------
	.section	.note.nv.tkinfo,"",@"SHT_NOTE"
	.sectionflags	@"SHF_NOTE_NV_TKINFO"
	.tkinfo
        /*0018*/ 	.word	0x00000002
        /*0030*/ 	.string	""
        /*0030*/ 	.string	"ptxas"
        /*0030*/ 	.string	"Cuda compilation tools, release 13.0, V13.0.88"
        /*0030*/ 	.string	"Build cuda_13.0.r13.0/compiler.36424714_0"
        /*0030*/ 	.string	"-arch sm_100 -m 64 "



//--------------------- .note.nv.cuinfo           --------------------------
	.section	.note.nv.cuinfo,"",@"SHT_NOTE"
	.sectionflags	@"SHF_NOTE_NV_CUINFO"
        /*0018*/ 	.short	0x0002
        /*001a*/ 	.short	0x0064
        /*001c*/ 	.short	0x0082
	.zero		2


//--------------------- .nv.info                  --------------------------
	.section	.nv.info,"",@"SHT_CUDA_INFO"
	.align	4


	//----- nvinfo : EIATTR_REGCOUNT
	.align		4
        /*0000*/ 	.byte	0x04, 0x2f
        /*0002*/ 	.short	(.L_1 - .L_0)
	.align		4
.L_0:
        /*0004*/ 	.word	index@(_Z4convPfiiS_iS_)
        /*0008*/ 	.word	0x00000020


	//----- nvinfo : EIATTR_FRAME_SIZE
	.align		4
.L_1:
        /*000c*/ 	.byte	0x04, 0x11
        /*000e*/ 	.short	(.L_3 - .L_2)
	.align		4
.L_2:
        /*0010*/ 	.word	index@($__internal_1_$__cuda_sm3x_div_rn_noftz_f32_slowpath)
        /*0014*/ 	.word	0x00000000


	//----- nvinfo : EIATTR_FRAME_SIZE
	.align		4
.L_3:
        /*0018*/ 	.byte	0x04, 0x11
        /*001a*/ 	.short	(.L_5 - .L_4)
	.align		4
.L_4:
        /*001c*/ 	.word	index@(_Z4convPfiiS_iS_)
        /*0020*/ 	.word	0x00000000


	//----- nvinfo : EIATTR_REGCOUNT
	.align		4
.L_5:
        /*0024*/ 	.byte	0x04, 0x2f
        /*0026*/ 	.short	(.L_7 - .L_6)
	.align		4
.L_6:
        /*0028*/ 	.word	index@(_Z8conv_bilPfiiS_iS_f)
        /*002c*/ 	.word	0x00000028


	//----- nvinfo : EIATTR_FRAME_SIZE
	.align		4
.L_7:
        /*0030*/ 	.byte	0x04, 0x11
        /*0032*/ 	.short	(.L_9 - .L_8)
	.align		4
.L_8:
        /*0034*/ 	.word	index@($__internal_0_$__cuda_sm3x_div_rn_noftz_f32_slowpath)
        /*0038*/ 	.word	0x00000000


	//----- nvinfo : EIATTR_FRAME_SIZE
	.align		4
.L_9:
        /*003c*/ 	.byte	0x04, 0x11
        /*003e*/ 	.short	(.L_11 - .L_10)
	.align		4
.L_10:
        /*0040*/ 	.word	index@(_Z8conv_bilPfiiS_iS_f)
        /*0044*/ 	.word	0x00000000


	//----- nvinfo : EIATTR_MIN_STACK_SIZE
	.align		4
.L_11:
        /*0048*/ 	.byte	0x04, 0x12
        /*004a*/ 	.short	(.L_13 - .L_12)
	.align		4
.L_12:
        /*004c*/ 	.word	index@(_Z8conv_bilPfiiS_iS_f)
        /*0050*/ 	.word	0x00000000


	//----- nvinfo : EIATTR_MIN_STACK_SIZE
	.align		4
.L_13:
        /*0054*/ 	.byte	0x04, 0x12
        /*0056*/ 	.short	(.L_15 - .L_14)
	.align		4
.L_14:
        /*0058*/ 	.word	index@(_Z4convPfiiS_iS_)
        /*005c*/ 	.word	0x00000000
.L_15:


//--------------------- .nv.compat                --------------------------
	.section	.nv.compat,"",@"SHT_CUDA_COMPAT_INFO"
	.align	4
        /*0000*/ 	.byte	0x02, 0x09, 0x00, 0x00, 0x02, 0x02, 0x01, 0x00, 0x02, 0x05, 0x05, 0x00, 0x03, 0x07, 0x01, 0x01
        /*0010*/ 	.byte	0x02, 0x03, 0x00, 0x00, 0x02, 0x06, 0x01, 0x00, 0x04, 0x0b, 0x08, 0x00, 0x01, 0x00, 0x00, 0x00
        /*0020*/ 	.byte	0x00, 0x00, 0x00, 0x00


//--------------------- .nv.info._Z8conv_bilPfiiS_iS_f --------------------------
	.section	.nv.info._Z8conv_bilPfiiS_iS_f,"",@"SHT_CUDA_INFO"
	.sectionflags	@""
	.align	4


	//----- nvinfo : EIATTR_CUDA_API_VERSION
	.align		4
        /*0000*/ 	.byte	0x04, 0x37
        /*0002*/ 	.short	(.L_17 - .L_16)
.L_16:
        /*0004*/ 	.word	0x00000082


	//----- nvinfo : EIATTR_KPARAM_INFO
	.align		4
.L_17:
        /*0008*/ 	.byte	0x04, 0x17
        /*000a*/ 	.short	(.L_19 - .L_18)
.L_18:
        /*000c*/ 	.word	0x00000000
        /*0010*/ 	.short	0x0006
        /*0012*/ 	.short	0x0028
        /*0014*/ 	.byte	0x00, 0xf0, 0x11, 0x00


	//----- nvinfo : EIATTR_KPARAM_INFO
	.align		4
.L_19:
        /*0018*/ 	.byte	0x04, 0x17
        /*001a*/ 	.short	(.L_21 - .L_20)
.L_20:
        /*001c*/ 	.word	0x00000000
        /*0020*/ 	.short	0x0005
        /*0022*/ 	.short	0x0020
        /*0024*/ 	.byte	0x00, 0xf5, 0x21, 0x00


	//----- nvinfo : EIATTR_KPARAM_INFO
	.align		4
.L_21:
        /*0028*/ 	.byte	0x04, 0x17
        /*002a*/ 	.short	(.L_23 - .L_22)
.L_22:
        /*002c*/ 	.word	0x00000000
        /*0030*/ 	.short	0x0004
        /*0032*/ 	.short	0x0018
        /*0034*/ 	.byte	0x00, 0xf0, 0x11, 0x00


	//----- nvinfo : EIATTR_KPARAM_INFO
	.align		4
.L_23:
        /*0038*/ 	.byte	0x04, 0x17
        /*003a*/ 	.short	(.L_25 - .L_24)
.L_24:
        /*003c*/ 	.word	0x00000000
        /*0040*/ 	.short	0x0003
        /*0042*/ 	.short	0x0010
        /*0044*/ 	.byte	0x00, 0xf5, 0x21, 0x00


	//----- nvinfo : EIATTR_KPARAM_INFO
	.align		4
.L_25:
        /*0048*/ 	.byte	0x04, 0x17
        /*004a*/ 	.short	(.L_27 - .L_26)
.L_26:
        /*004c*/ 	.word	0x00000000
        /*0050*/ 	.short	0x0002
        /*0052*/ 	.short	0x000c
        /*0054*/ 	.byte	0x00, 0xf0, 0x11, 0x00


	//----- nvinfo : EIATTR_KPARAM_INFO
	.align		4
.L_27:
        /*0058*/ 	.byte	0x04, 0x17
        /*005a*/ 	.short	(.L_29 - .L_28)
.L_28:
        /*005c*/ 	.word	0x00000000
        /*0060*/ 	.short	0x0001
        /*0062*/ 	.short	0x0008
        /*0064*/ 	.byte	0x00, 0xf0, 0x11, 0x00


	//----- nvinfo : EIATTR_KPARAM_INFO
	.align		4
.L_29:
        /*0068*/ 	.byte	0x04, 0x17
        /*006a*/ 	.short	(.L_31 - .L_30)
.L_30:
        /*006c*/ 	.word	0x00000000
        /*0070*/ 	.short	0x0000
        /*0072*/ 	.short	0x0000
        /*0074*/ 	.byte	0x00, 0xf5, 0x21, 0x00


	//----- nvinfo : EIATTR_SPARSE_MMA_MASK
	.align		4
.L_31:
        /*0078*/ 	.byte	0x03, 0x50
        /*007a*/ 	.short	0x0000


	//----- nvinfo : EIATTR_MAXREG_COUNT
	.align		4
        /*007c*/ 	.byte	0x03, 0x1b
        /*007e*/ 	.short	0x00ff


	//----- nvinfo : EIATTR_MERCURY_ISA_VERSION
	.align		4
        /*0080*/ 	.byte	0x03, 0x5f
        /*0082*/ 	.short	0x0101


	//----- nvinfo : EIATTR_VRC_CTA_INIT_COUNT
	.align		4
        /*0084*/ 	.byte	0x02, 0x4a
	.zero		1
	.zero		1


	//----- nvinfo : EIATTR_EXIT_INSTR_OFFSETS
	.align		4
        /*0088*/ 	.byte	0x04, 0x1c
        /*008a*/ 	.short	(.L_33 - .L_32)


	//   ....[0]....
.L_32:
        /*008c*/ 	.word	0x000000c0


	//   ....[1]....
        /*0090*/ 	.word	0x000025a0


	//----- nvinfo : EIATTR_CRS_STACK_SIZE
	.align		4
.L_33:
        /*0094*/ 	.byte	0x04, 0x1e
        /*0096*/ 	.short	(.L_35 - .L_34)
.L_34:
        /*0098*/ 	.word	0x00000000


	//----- nvinfo : EIATTR_CBANK_PARAM_SIZE
	.align		4
.L_35:
        /*009c*/ 	.byte	0x03, 0x19
        /*009e*/ 	.short	0x002c


	//----- nvinfo : EIATTR_PARAM_CBANK
	.align		4
        /*00a0*/ 	.byte	0x04, 0x0a
        /*00a2*/ 	.short	(.L_37 - .L_36)
	.align		4
.L_36:
        /*00a4*/ 	.word	index@(.nv.constant0._Z8conv_bilPfiiS_iS_f)
        /*00a8*/ 	.short	0x0380
        /*00aa*/ 	.short	0x002c


	//----- nvinfo : EIATTR_SW_WAR
	.align		4
.L_37:
        /*00ac*/ 	.byte	0x04, 0x36
        /*00ae*/ 	.short	(.L_39 - .L_38)
.L_38:
        /*00b0*/ 	.word	0x00000008
.L_39:


//--------------------- .nv.info._Z4convPfiiS_iS_ --------------------------
	.section	.nv.info._Z4convPfiiS_iS_,"",@"SHT_CUDA_INFO"
	.sectionflags	@""
	.align	4


	//----- nvinfo : EIATTR_CUDA_API_VERSION
	.align		4
        /*0000*/ 	.byte	0x04, 0x37
        /*0002*/ 	.short	(.L_41 - .L_40)
.L_40:
        /*0004*/ 	.word	0x00000082


	//----- nvinfo : EIATTR_KPARAM_INFO
	.align		4
.L_41:
        /*0008*/ 	.byte	0x04, 0x17
        /*000a*/ 	.short	(.L_43 - .L_42)
.L_42:
        /*000c*/ 	.word	0x00000000
        /*0010*/ 	.short	0x0005
        /*0012*/ 	.short	0x0020
        /*0014*/ 	.byte	0x00, 0xf5, 0x21, 0x00


	//----- nvinfo : EIATTR_KPARAM_INFO
	.align		4
.L_43:
        /*0018*/ 	.byte	0x04, 0x17
        /*001a*/ 	.short	(.L_45 - .L_44)
.L_44:
        /*001c*/ 	.word	0x00000000
        /*0020*/ 	.short	0x0004
        /*0022*/ 	.short	0x0018
        /*0024*/ 	.byte	0x00, 0xf0, 0x11, 0x00


	//----- nvinfo : EIATTR_KPARAM_INFO
	.align		4
.L_45:
        /*0028*/ 	.byte	0x04, 0x17
        /*002a*/ 	.short	(.L_47 - .L_46)
.L_46:
        /*002c*/ 	.word	0x00000000
        /*0030*/ 	.short	0x0003
        /*0032*/ 	.short	0x0010
        /*0034*/ 	.byte	0x00, 0xf5, 0x21, 0x00


	//----- nvinfo : EIATTR_KPARAM_INFO
	.align		4
.L_47:
        /*0038*/ 	.byte	0x04, 0x17
        /*003a*/ 	.short	(.L_49 - .L_48)
.L_48:
        /*003c*/ 	.word	0x00000000
        /*0040*/ 	.short	0x0002
        /*0042*/ 	.short	0x000c
        /*0044*/ 	.byte	0x00, 0xf0, 0x11, 0x00


	//----- nvinfo : EIATTR_KPARAM_INFO
	.align		4
.L_49:
        /*0048*/ 	.byte	0x04, 0x17
        /*004a*/ 	.short	(.L_51 - .L_50)
.L_50:
        /*004c*/ 	.word	0x00000000
        /*0050*/ 	.short	0x0001
        /*0052*/ 	.short	0x0008
        /*0054*/ 	.byte	0x00, 0xf0, 0x11, 0x00


	//----- nvinfo : EIATTR_KPARAM_INFO
	.align		4
.L_51:
        /*0058*/ 	.byte	0x04, 0x17
        /*005a*/ 	.short	(.L_53 - .L_52)
.L_52:
        /*005c*/ 	.word	0x00000000
        /*0060*/ 	.short	0x0000
        /*0062*/ 	.short	0x0000
        /*0064*/ 	.byte	0x00, 0xf5, 0x21, 0x00


	//----- nvinfo : EIATTR_SPARSE_MMA_MASK
	.align		4
.L_53:
        /*0068*/ 	.byte	0x03, 0x50
        /*006a*/ 	.short	0x0000


	//----- nvinfo : EIATTR_MAXREG_COUNT
	.align		4
        /*006c*/ 	.byte	0x03, 0x1b
        /*006e*/ 	.short	0x00ff


	//----- nvinfo : EIATTR_MERCURY_ISA_VERSION
	.align		4
        /*0070*/ 	.byte	0x03, 0x5f
        /*0072*/ 	.short	0x0101


	//----- nvinfo : EIATTR_VRC_CTA_INIT_COUNT
	.align		4
        /*0074*/ 	.byte	0x02, 0x4a
	.zero		1
	.zero		1


	//----- nvinfo : EIATTR_EXIT_INSTR_OFFSETS
	.align		4
        /*0078*/ 	.byte	0x04, 0x1c
        /*007a*/ 	.short	(.L_55 - .L_54)


	//   ....[0]....
.L_54:
        /*007c*/ 	.word	0x000000c0


	//   ....[1]....
        /*0080*/ 	.word	0x00002280


	//----- nvinfo : EIATTR_CRS_STACK_SIZE
	.align		4
.L_55:
        /*0084*/ 	.byte	0x04, 0x1e
        /*0086*/ 	.short	(.L_57 - .L_56)
.L_56:
        /*0088*/ 	.word	0x00000000


	//----- nvinfo : EIATTR_CBANK_PARAM_SIZE
	.align		4
.L_57:
        /*008c*/ 	.byte	0x03, 0x19
        /*008e*/ 	.short	0x0028


	//----- nvinfo : EIATTR_PARAM_CBANK
	.align		4
        /*0090*/ 	.byte	0x04, 0x0a
        /*0092*/ 	.short	(.L_59 - .L_58)
	.align		4
.L_58:
        /*0094*/ 	.word	index@(.nv.constant0._Z4convPfiiS_iS_)
        /*0098*/ 	.short	0x0380
        /*009a*/ 	.short	0x0028


	//----- nvinfo : EIATTR_SW_WAR
	.align		4
.L_59:
        /*009c*/ 	.byte	0x04, 0x36
        /*009e*/ 	.short	(.L_61 - .L_60)
.L_60:
        /*00a0*/ 	.word	0x00000008
.L_61:


//--------------------- .nv.callgraph             --------------------------
	.section	.nv.callgraph,"",@"SHT_CUDA_CALLGRAPH"
	.align	4
	.sectionentsize	8
	.align		4
        /*0000*/ 	.word	0x00000000
	.align		4
        /*0004*/ 	.word	0xffffffff
	.align		4
        /*0008*/ 	.word	0x00000000
	.align		4
        /*000c*/ 	.word	0xfffffffe
	.align		4
        /*0010*/ 	.word	0x00000000
	.align		4
        /*0014*/ 	.word	0xfffffffd
	.align		4
        /*0018*/ 	.word	0x00000000
	.align		4
        /*001c*/ 	.word	0xfffffffc


//--------------------- .text._Z8conv_bilPfiiS_iS_f --------------------------
	.section	.text._Z8conv_bilPfiiS_iS_f,"ax",@progbits
	.align	128
        .global         _Z8conv_bilPfiiS_iS_f
        .type           _Z8conv_bilPfiiS_iS_f,@function
        .size           _Z8conv_bilPfiiS_iS_f,(.L_x_66 - _Z8conv_bilPfiiS_iS_f)
        .other          _Z8conv_bilPfiiS_iS_f,@"STO_CUDA_ENTRY STV_DEFAULT"
_Z8conv_bilPfiiS_iS_f:
.text._Z8conv_bilPfiiS_iS_f:
[----:B------:R-:W-:Y:S01]  /*0000*/  LDC R1, c[0x0][0x37c] ;  /* 0x0000df00ff017b82 */ /* 0x000fe20000000800 */
[----:B------:R-:W0:Y:S07]  /*0010*/  S2R R3, SR_TID.Y ;  /* 0x0000000000037919 */ /* 0x000e2e0000002200 */
[----:B------:R-:W1:Y:S01]  /*0020*/  LDC R5, c[0x0][0x360] ;  /* 0x0000d800ff057b82 */ /* 0x000e620000000800 */
[----:B------:R-:W2:Y:S01]  /*0030*/  LDCU.64 UR8, c[0x0][0x388] ;  /* 0x00007100ff0877ac */ /* 0x000ea20008000a00 */
[----:B------:R-:W1:Y:S06]  /*0040*/  S2R R0, SR_TID.X ;  /* 0x0000000000007919 */ /* 0x000e6c0000002100 */
[----:B------:R-:W0:Y:S08]  /*0050*/  S2UR UR5, SR_CTAID.Y ;  /* 0x00000000000579c3 */ /* 0x000e300000002600 */
[----:B------:R-:W0:Y:S08]  /*0060*/  LDC R4, c[0x0][0x364] ;  /* 0x0000d900ff047b82 */ /* 0x000e300000000800 */
[----:B------:R-:W1:Y:S01]  /*0070*/  S2UR UR4, SR_CTAID.X ;  /* 0x00000000000479c3 */ /* 0x000e620000002500 */
[----:B0-----:R-:W-:-:S05]  /*0080*/  IMAD R4, R4, UR5, R3 ;  /* 0x0000000504047c24 */ /* 0x001fca000f8e0203 */
[----:B--2---:R-:W-:Y:S01]  /*0090*/  ISETP.GT.AND P0, PT, R4, UR9, PT ;  /* 0x0000000904007c0c */ /* 0x004fe2000bf04270 */
[----:B-1----:R-:W-:-:S05]  /*00a0*/  IMAD R5, R5, UR4, R0 ;  /* 0x0000000405057c24 */ /* 0x002fca000f8e0200 */
[----:B------:R-:W-:-:S13]  /*00b0*/  ISETP.GT.OR P0, PT, R5, UR8, P0 ;  /* 0x0000000805007c0c */ /* 0x000fda0008704670 */
[----:B------:R-:W-:Y:S05]  /*00c0*/  @P0 EXIT ;  /* 0x000000000000094d */ /* 0x000fea0003800000 */
[----:B------:R-:W0:Y:S01]  /*00d0*/  LDCU UR10, c[0x0][0x398] ;  /* 0x00007300ff0a77ac */ /* 0x000e220008000800 */
[----:B------:R-:W1:Y:S01]  /*00e0*/  LDC.64 R22, c[0x0][0x380] ;  /* 0x0000e000ff167b82 */ /* 0x000e620000000a00 */
[----:B------:R-:W-:Y:S01]  /*00f0*/  IMAD R6, R5, UR9, R4 ;  /* 0x0000000905067c24 */ /* 0x000fe2000f8e0204 */
[----:B------:R-:W0:Y:S01]  /*0100*/  LDCU.64 UR6, c[0x0][0x390] ;  /* 0x00007200ff0677ac */ /* 0x000e220008000a00 */
[----:B------:R-:W2:Y:S05]  /*0110*/  LDCU.64 UR16, c[0x0][0x358] ;  /* 0x00006b00ff1077ac */ /* 0x000eaa0008000a00 */
[----:B------:R-:W3:Y:S01]  /*0120*/  LDC.64 R20, c[0x0][0x3a0] ;  /* 0x0000e800ff147b82 */ /* 0x000ee20000000a00 */
[----:B0-----:R-:W-:Y:S01]  /*0130*/  UIMAD.WIDE UR6, UR10, 0x4, UR6 ;  /* 0x000000040a0678a5 */ /* 0x001fe2000f8e0206 */
[----:B-1----:R-:W-:-:S05]  /*0140*/  IMAD.WIDE R22, R6, 0x4, R22 ;  /* 0x0000000406167825 */ /* 0x002fca00078e0216 */
[----:B------:R-:W-:Y:S02]  /*0150*/  MOV R2, UR6 ;  /* 0x0000000600027c02 */ /* 0x000fe40008000f00 */
[----:B------:R-:W-:Y:S01]  /*0160*/  MOV R3, UR7 ;  /* 0x0000000700037c02 */ /* 0x000fe20008000f00 */
[----:B--2---:R-:W2:Y:S04]  /*0170*/  LDG.E R7, desc[UR16][R22.64] ;  /* 0x0000001016077981 */ /* 0x004ea8000c1e1900 */
[----:B------:R-:W2:Y:S01]  /*0180*/  LDG.E R2, desc[UR16][R2.64] ;  /* 0x0000001002027981 */ /* 0x000ea2000c1e1900 */
[----:B---3--:R-:W-:Y:S01]  /*0190*/  IMAD.WIDE R20, R6, 0x4, R20 ;  /* 0x0000000406147825 */ /* 0x008fe200078e0214 */
[----:B------:R-:W-:Y:S02]  /*01a0*/  MOV R8, UR6 ;  /* 0x0000000600087c02 */ /* 0x000fe40008000f00 */
[----:B------:R-:W-:Y:S01]  /*01b0*/  MOV R9, UR7 ;  /* 0x0000000700097c02 */ /* 0x000fe20008000f00 */
[----:B------:R-:W-:Y:S01]  /*01c0*/  UISETP.GE.AND UP0, UPT, UR10, 0x1, UPT ;  /* 0x000000010a00788c */ /* 0x000fe2000bf06270 */
[----:B--2---:R-:W-:-:S05]  /*01d0*/  FMUL R7, R2, R7 ;  /* 0x0000000702077220 */ /* 0x004fca0000400000 */
[----:B------:R0:W-:Y:S04]  /*01e0*/  STG.E desc[UR16][R20.64], R7 ;  /* 0x0000000714007986 */ /* 0x0001e8000c101910 */
[----:B------:R0:W5:Y:S01]  /*01f0*/  LDG.E R8, desc[UR16][R8.64] ;  /* 0x0000001008087981 */ /* 0x000162000c1e1900 */
[----:B------:R-:W-:Y:S05]  /*0200*/  BRA.U !UP0, `(.L_x_0) ;  /* 0x0000002108a87547 */ /* 0x000fea000b800000 */
[----:B------:R-:W1:Y:S01]  /*0210*/  LDC R0, c[0x0][0x3a8] ;  /* 0x0000ea00ff007b82 */ /* 0x000e620000000800 */
[----:B------:R-:W-:Y:S01]  /*0220*/  ULEA UR10, UR10, 0x1, 0x1 ;  /* 0x000000010a0a7891 */ /* 0x000fe2000f8e08ff */
[----:B------:R-:W-:Y:S01]  /*0230*/  UMOV UR11, 0x1 ;  /* 0x00000001000b7882 */ /* 0x000fe20000000000 */
[----:B-1----:R-:W-:-:S04]  /*0240*/  FADD R3, R0, R0 ;  /* 0x0000000000037221 */ /* 0x002fc80000000000 */
[----:B------:R-:W-:-:S07]  /*0250*/  FMUL R3, R3, R0 ;  /* 0x0000000003037220 */ /* 0x000fce0000400000 */
.L_x_29:
[----:B------:R-:W1:Y:S01]  /*0260*/  LDC.64 R14, c[0x0][0x388] ;  /* 0x0000e200ff0e7b82 */ /* 0x000e620000000a00 */
[----:B0-----:R-:W-:Y:S01]  /*0270*/  IADD3 R9, PT, PT, R5, UR11, RZ ;  /* 0x0000000b05097c10 */ /* 0x001fe2000fffe0ff */
[----:B------:R-:W0:Y:S01]  /*0280*/  LDCU UR12, c[0x0][0x398] ;  /* 0x00007300ff0c77ac */ /* 0x000e220008000800 */
[----:B------:R-:W2:Y:S05]  /*0290*/  LDCU.64 UR4, c[0x0][0x390] ;  /* 0x00007200ff0477ac */ /* 0x000eaa0008000a00 */
[----:B------:R-:W3:Y:S01]  /*02a0*/  LDC.64 R12, c[0x0][0x380] ;  /* 0x0000e000ff0c7b82 */ /* 0x000ee20000000a00 */
[----:B-1----:R-:W-:-:S04]  /*02b0*/  ISETP.GE.AND P0, PT, R9, R14, PT ;  /* 0x0000000e0900720c */ /* 0x002fc80003f06270 */
[----:B------:R-:W-:-:S04]  /*02c0*/  SEL R0, R14, RZ, P0 ;  /* 0x000000ff0e007207 */ /* 0x000fc80000000000 */
[----:B------:R-:W-:-:S05]  /*02d0*/  IADD3 R0, PT, PT, R9, -R0, RZ ;  /* 0x8000000009007210 */ /* 0x000fca0007ffe0ff */
[----:B------:R-:W-:Y:S02]  /*02e0*/  IMAD R9, R0, R15, RZ ;  /* 0x0000000f00097224 */ /* 0x000fe400078e02ff */
[----:B----4-:R-:W4:Y:S02]  /*02f0*/  LDG.E R15, desc[UR16][R22.64] ;  /* 0x00000010160f7981 */ /* 0x010f24000c1e1900 */
[----:B---3--:R-:W-:Y:S01]  /*0300*/  IMAD.WIDE R12, R9, 0x4, R12 ;  /* 0x00000004090c7825 */ /* 0x008fe200078e020c */
[----:B0-----:R-:W-:-:S05]  /*0310*/  UIADD3 UR8, UPT, UPT, UR11, UR12, URZ ;  /* 0x0000000c0b087290 */ /* 0x001fca000fffe0ff */
[----:B------:R-:W4:Y:S01]  /*0320*/  LDG.E R12, desc[UR16][R12.64] ;  /* 0x000000100c0c7981 */ /* 0x000f22000c1e1900 */
[----:B------:R-:W-:-:S04]  /*0330*/  UIMAD UR8, UR10, UR8, URZ ;  /* 0x000000080a0872a4 */ /* 0x000fc8000f8e02ff */
[----:B------:R-:W-:-:S04]  /*0340*/  UIADD3 UR12, UPT, UPT, UR8, UR12, URZ ;  /* 0x0000000c080c7290 */ /* 0x000fc8000fffe0ff */
[----:B--2---:R-:W-:-:S06]  /*0350*/  UIMAD.WIDE.U32 UR4, UR12, 0x4, UR4 ;  /* 0x000000040c0478a5 */ /* 0x004fcc000f8e0004 */
[----:B------:R-:W-:Y:S02]  /*0360*/  MOV R10, UR4 ;  /* 0x00000004000a7c02 */ /* 0x000fe40008000f00 */
[----:B------:R-:W-:-:S05]  /*0370*/  MOV R11, UR5 ;  /* 0x00000005000b7c02 */ /* 0x000fca0008000f00 */
[----:B-----5:R0:W5:Y:S01]  /*0380*/  LDG.E R10, desc[UR16][R10.64] ;  /* 0x000000100a0a7981 */ /* 0x020162000c1e1900 */
[----:B------:R-:W1:Y:S01]  /*0390*/  MUFU.RCP R2, R3 ;  /* 0x0000000300027308 */ /* 0x000e620000001000 */
[----:B------:R-:W-:Y:S01]  /*03a0*/  ISETP.GE.AND P1, PT, R5, UR11, PT ;  /* 0x0000000b05007c0c */ /* 0x000fe2000bf26270 */
[----:B------:R-:W-:Y:S01]  /*03b0*/  BSSY.RECONVERGENT B2, `(.L_x_1) ;  /* 0x000000e000027945 */ /* 0x000fe20003800200 */
[----:B-1----:R-:W-:-:S04]  /*03c0*/  FFMA R17, R2, -R3, 1 ;  /* 0x3f80000002117423 */ /* 0x002fc80000000803 */
[----:B------:R-:W-:Y:S01]  /*03d0*/  FFMA R17, R2, R17, R2 ;  /* 0x0000001102117223 */ /* 0x000fe20000000002 */
[----:B------:R-:W-:Y:S01]  /*03e0*/  SEL R14, R14, RZ, !P1 ;  /* 0x000000ff0e0e7207 */ /* 0x000fe20004800000 */
[----:B----4-:R-:W-:-:S04]  /*03f0*/  FADD R0, R12, -R15 ;  /* 0x8000000f0c007221 */ /* 0x010fc80000000000 */
[----:B------:R-:W-:-:S04]  /*0400*/  FMUL R0, R0, -R0 ;  /* 0x8000000000007220 */ /* 0x000fc80000400000 */
[----:B------:R-:W1:Y:S01]  /*0410*/  FCHK P0, R0, R3 ;  /* 0x0000000300007302 */ /* 0x000e620000000000 */
[----:B------:R-:W-:-:S04]  /*0420*/  FFMA R2, R0, R17, RZ ;  /* 0x0000001100027223 */ /* 0x000fc800000000ff */
[----:B------:R-:W-:-:S04]  /*0430*/  FFMA R13, R2, -R3, R0 ;  /* 0x80000003020d7223 */ /* 0x000fc80000000000 */
[----:B------:R-:W-:Y:S01]  /*0440*/  FFMA R2, R17, R13, R2 ;  /* 0x0000000d11027223 */ /* 0x000fe20000000002 */
[----:B01----:R-:W-:Y:S06]  /*0450*/  @!P0 BRA `(.L_x_2) ;  /* 0x00000000000c8947 */ /* 0x003fec0003800000 */
[----:B------:R-:W-:-:S07]  /*0460*/  MOV R2, 0x480 ;  /* 0x0000048000027802 */ /* 0x000fce0000000f00 */
[----:B-----5:R-:W-:Y:S05]  /*0470*/  CALL.REL.NOINC `($__internal_0_$__cuda_sm3x_div_rn_noftz_f32_slowpath) ;  /* 0x00000020004c7944 */ /* 0x020fea0003c00000 */
[----:B------:R-:W-:-:S07]  /*0480*/  MOV R2, R0 ;  /* 0x0000000000027202 */ /* 0x000fce0000000f00 */
.L_x_2:
[----:B------:R-:W-:Y:S05]  /*0490*/  BSYNC.RECONVERGENT B2 ;  /* 0x0000000000027941 */ /* 0x000fea0003800200 */
.L_x_1:
[----:B------:R-:W0:Y:S01]  /*04a0*/  LDC.64 R16, c[0x0][0x380] ;  /* 0x0000e000ff107b82 */ /* 0x000e220000000a00 */
[----:B------:R-:W1:Y:S01]  /*04b0*/  LDCU UR5, c[0x0][0x38c] ;  /* 0x00007180ff0577ac */ /* 0x000e620008000800 */
[----:B------:R-:W-:Y:S01]  /*04c0*/  IADD3 R11, PT, PT, R14, -UR11, R5 ;  /* 0x8000000b0e0b7c10 */ /* 0x000fe2000fffe005 */
[----:B------:R-:W2:Y:S04]  /*04d0*/  LDCU UR4, c[0x0][0x398] ;  /* 0x00007300ff0477ac */ /* 0x000ea80008000800 */
[----:B-1----:R-:W-:-:S04]  /*04e0*/  IMAD R11, R11, UR5, RZ ;  /* 0x000000050b0b7c24 */ /* 0x002fc8000f8e02ff */
[----:B0-----:R-:W-:-:S05]  /*04f0*/  IMAD.WIDE R16, R11, 0x4, R16 ;  /* 0x000000040b107825 */ /* 0x001fca00078e0210 */
[----:B------:R-:W3:Y:S01]  /*0500*/  LDG.E R24, desc[UR16][R16.64] ;  /* 0x0000001010187981 */ /* 0x000ee2000c1e1900 */
[----:B------:R-:W-:Y:S01]  /*0510*/  HFMA2 R25, -RZ, RZ, 0.96630859375, -0.0022525787353515625 ;  /* 0x3bbb989dff197431 */ /* 0x000fe200000001ff */
[----:B------:R-:W-:Y:S01]  /*0520*/  MOV R27, 0x437c0000 ;  /* 0x437c0000001b7802 */ /* 0x000fe20000000f00 */
[----:B--2---:R-:W-:-:S04]  /*0530*/  UIADD3 UR4, UPT, UPT, -UR11, UR4, URZ ;  /* 0x000000040b047290 */ /* 0x004fc8000fffe1ff */
[----:B------:R-:W-:Y:S01]  /*0540*/  UIMAD UR9, UR10, UR4, URZ ;  /* 0x000000040a0972a4 */ /* 0x000fe2000f8e02ff */
[----:B------:R-:W-:-:S03]  /*0550*/  FFMA.SAT R0, R2, R25, 0.5 ;  /* 0x3f00000002007423 */ /* 0x000fc60000002019 */
[----:B------:R-:W-:Y:S01]  /*0560*/  UIMAD.WIDE UR18, UR9, 0x4, UR6 ;  /* 0x00000004091278a5 */ /* 0x000fe2000f8e0206 */
[----:B------:R-:W-:Y:S02]  /*0570*/  FFMA.RM R14, R0, R27, 12582913 ;  /* 0x4b400001000e7423 */ /* 0x000fe4000000401b */
[----:B------:R-:W0:Y:S03]  /*0580*/  MUFU.RCP R0, R3 ;  /* 0x0000000300007308 */ /* 0x000e260000001000 */
[----:B------:R-:W-:Y:S01]  /*0590*/  MOV R18, UR18 ;  /* 0x0000001200127c02 */ /* 0x000fe20008000f00 */
[----:B------:R-:W-:Y:S01]  /*05a0*/  FADD R25, R14, -12583039 ;  /* 0xcb40007f0e197421 */ /* 0x000fe20000000000 */
[----:B------:R-:W-:-:S03]  /*05b0*/  MOV R19, UR19 ;  /* 0x0000001300137c02 */ /* 0x000fc60008000f00 */
[----:B------:R-:W-:Y:S01]  /*05c0*/  FFMA R25, R2, 1.4426950216293334961, -R25 ;  /* 0x3fb8aa3b02197823 */ /* 0x000fe20000000819 */
[----:B------:R-:W-:Y:S01]  /*05d0*/  SHF.L.U32 R14, R14, 0x17, RZ ;  /* 0x000000170e0e7819 */ /* 0x000fe200000006ff */
[----:B------:R1:W5:Y:S01]  /*05e0*/  LDG.E R13, desc[UR16][R18.64] ;  /* 0x00000010120d7981 */ /* 0x000362000c1e1900 */
[----:B------:R-:W-:Y:S01]  /*05f0*/  BSSY.RECONVERGENT B2, `(.L_x_3) ;  /* 0x0000011000027945 */ /* 0x000fe20003800200 */
[----:B------:R-:W-:-:S06]  /*0600*/  FFMA R25, R2, 1.925963033500011079e-08, R25 ;  /* 0x32a5706002197823 */ /* 0x000fcc0000000019 */
[----:B------:R-:W2:Y:S01]  /*0610*/  MUFU.EX2 R25, R25 ;  /* 0x0000001900197308 */ /* 0x000ea20000000800 */
[----:B---3--:R-:W-:Y:S01]  /*0620*/  FADD R24, -R15, R24 ;  /* 0x000000180f187221 */ /* 0x008fe20000000100 */
[----:B0-----:R-:W-:-:S03]  /*0630*/  FFMA R15, R0, -R3, 1 ;  /* 0x3f800000000f7423 */ /* 0x001fc60000000803 */
[----:B------:R-:W-:Y:S01]  /*0640*/  FMUL R24, R24, -R24 ;  /* 0x8000001818187220 */ /* 0x000fe20000400000 */
[----:B------:R-:W-:Y:S01]  /*0650*/  FFMA R0, R0, R15, R0 ;  /* 0x0000000f00007223 */ /* 0x000fe20000000000 */
[----:B--2---:R-:W-:Y:S02]  /*0660*/  FMUL R15, R14, R25 ;  /* 0x000000190e0f7220 */ /* 0x004fe40000400000 */
[----:B------:R-:W0:Y:S01]  /*0670*/  FCHK P0, R24, R3 ;  /* 0x0000000318007302 */ /* 0x000e220000000000 */
[----:B-1----:R-:W-:Y:S01]  /*0680*/  FFMA R19, R0, R24, RZ ;  /* 0x0000001800137223 */ /* 0x002fe200000000ff */
[----:B-----5:R-:W-:-:S03]  /*0690*/  FMUL R10, R10, R15 ;  /* 0x0000000f0a0a7220 */ /* 0x020fc60000400000 */
[----:B------:R-:W-:-:S04]  /*06a0*/  FFMA R2, R19, -R3, R24 ;  /* 0x8000000313027223 */ /* 0x000fc80000000018 */
[----:B------:R-:W-:Y:S01]  /*06b0*/  FFMA R0, R0, R2, R19 ;  /* 0x0000000200007223 */ /* 0x000fe20000000013 */
[----:B0-----:R-:W-:Y:S06]  /*06c0*/  @!P0 BRA `(.L_x_4) ;  /* 0x00000000000c8947 */ /* 0x001fec0003800000 */
[----:B------:R-:W-:Y:S02]  /*06d0*/  MOV R0, R24 ;  /* 0x0000001800007202 */ /* 0x000fe40000000f00 */
[----:B------:R-:W-:-:S07]  /*06e0*/  MOV R2, 0x700 ;  /* 0x0000070000027802 */ /* 0x000fce0000000f00 */
[----:B------:R-:W-:Y:S05]  /*06f0*/  CALL.REL.NOINC `($__internal_0_$__cuda_sm3x_div_rn_noftz_f32_slowpath) ;  /* 0x0000001c00ac7944 */ /* 0x000fea0003c00000 */
.L_x_4:
[----:B------:R-:W-:Y:S05]  /*0700*/  BSYNC.RECONVERGENT B2 ;  /* 0x0000000000027941 */ /* 0x000fea0003800200 */
.L_x_3:
[----:B------:R-:W-:-:S05]  /*0710*/  FFMA R12, R12, R10, R7 ;  /* 0x0000000a0c0c7223 */ /* 0x000fca0000000007 */
[----:B------:R0:W-:Y:S04]  /*0720*/  STG.E desc[UR16][R20.64], R12 ;  /* 0x0000000c14007986 */ /* 0x0001e8000c101910 */
[----:B------:R-:W2:Y:S01]  /*0730*/  LDG.E R16, desc[UR16][R16.64] ;  /* 0x0000001010107981 */ /* 0x000ea2000c1e1900 */
[----:B------:R-:W-:Y:S01]  /*0740*/  HFMA2 R7, -RZ, RZ, 0.96630859375, -0.0022525787353515625 ;  /* 0x3bbb989dff077431 */ /* 0x000fe200000001ff */
[----:B------:R-:W-:Y:S01]  /*0750*/  MOV R15, 0x437c0000 ;  /* 0x437c0000000f7802 */ /* 0x000fe20000000f00 */
[----:B------:R-:W-:-:S03]  /*0760*/  UISETP.NE.AND UP0, UPT, UR11, 0x1, UPT ;  /* 0x000000010b00788c */ /* 0x000fc6000bf05270 */
[----:B------:R-:W-:-:S04]  /*0770*/  FFMA.SAT R2, R0, R7, 0.5 ;  /* 0x3f00000000027423 */ /* 0x000fc80000002007 */
[----:B------:R-:W-:-:S04]  /*0780*/  FFMA.RM R2, R2, R15, 12582913 ;  /* 0x4b40000102027423 */ /* 0x000fc8000000400f */
[C---:B------:R-:W-:Y:S01]  /*0790*/  FADD R7, R2.reuse, -12583039 ;  /* 0xcb40007f02077421 */ /* 0x040fe20000000000 */
[----:B------:R-:W-:-:S03]  /*07a0*/  SHF.L.U32 R2, R2, 0x17, RZ ;  /* 0x0000001702027819 */ /* 0x000fc600000006ff */
[----:B------:R-:W-:-:S04]  /*07b0*/  FFMA R7, R0, 1.4426950216293334961, -R7 ;  /* 0x3fb8aa3b00077823 */ /* 0x000fc80000000807 */
[----:B------:R-:W-:-:S04]  /*07c0*/  FFMA R0, R0, 1.925963033500011079e-08, R7 ;  /* 0x32a5706000007823 */ /* 0x000fc80000000007 */
[----:B------:R-:W1:Y:S02]  /*07d0*/  MUFU.EX2 R7, R0 ;  /* 0x0000000000077308 */ /* 0x000e640000000800 */
[----:B-1----:R-:W-:-:S04]  /*07e0*/  FMUL R2, R2, R7 ;  /* 0x0000000702027220 */ /* 0x002fc80000400000 */
[----:B------:R-:W-:-:S04]  /*07f0*/  FMUL R13, R13, R2 ;  /* 0x000000020d0d7220 */ /* 0x000fc80000400000 */
[----:B--2---:R-:W-:-:S05]  /*0800*/  FFMA R7, R13, R16, R12 ;  /* 0x000000100d077223 */ /* 0x004fca000000000c */
[----:B------:R0:W-:Y:S01]  /*0810*/  STG.E desc[UR16][R20.64], R7 ;  /* 0x0000000714007986 */ /* 0x0001e2000c101910 */
[----:B------:R-:W-:Y:S05]  /*0820*/  BRA.U !UP0, `(.L_x_5) ;  /* 0x0000000d08107547 */ /* 0x000fea000b800000 */
[----:B------:R-:W1:Y:S01]  /*0830*/  LDCU UR13, c[0x0][0x398] ;  /* 0x00007300ff0d77ac */ /* 0x000e620008000800 */
[----:B------:R-:W-:Y:S02]  /*0840*/  IADD3 R24, PT, PT, R4, -0x1, RZ ;  /* 0xffffffff04187810 */ /* 0x000fe40007ffe0ff */
[----:B0-----:R-:W-:Y:S01]  /*0850*/  MOV R12, R4 ;  /* 0x00000004000c7202 */ /* 0x001fe20000000f00 */
[----:B------:R-:W0:Y:S01]  /*0860*/  LDCU.64 UR4, c[0x0][0x390] ;  /* 0x00007200ff0477ac */ /* 0x000e220008000a00 */
[-C--:B------:R-:W-:Y:S02]  /*0870*/  IADD3 R25, PT, PT, R11, R24.reuse, RZ ;  /* 0x000000180b197210 */ /* 0x080fe40007ffe0ff */
[----:B------:R-:W-:Y:S01]  /*0880*/  IADD3 R24, PT, PT, R9, R24, RZ ;  /* 0x0000001809187210 */ /* 0x000fe20007ffe0ff */
[----:B------:R-:W2:Y:S01]  /*0890*/  LDCU UR19, c[0x0][0x398] ;  /* 0x00007300ff1377ac */ /* 0x000ea20008000800 */
[----:B------:R-:W3:Y:S01]  /*08a0*/  LDCU.64 UR22, c[0x0][0x390] ;  /* 0x00007200ff1677ac */ /* 0x000ee20008000a00 */
[----:B------:R-:W-:Y:S01]  /*08b0*/  UMOV UR15, 0xffffffff ;  /* 0xffffffff000f7882 */ /* 0x000fe20000000000 */
[----:B-1----:R-:W-:-:S02]  /*08c0*/  UIADD3 UR14, UPT, UPT, UR8, -0x1, UR13 ;  /* 0xffffffff080e7890 */ /* 0x002fc4000fffe00d */
[----:B0-----:R-:W-:Y:S02]  /*08d0*/  UIMAD.WIDE UR4, UR13, 0x4, UR4 ;  /* 0x000000040d0478a5 */ /* 0x001fe4000f8e0204 */
[----:B------:R-:W-:Y:S02]  /*08e0*/  UIADD3 UR13, UPT, UPT, -UR13, URZ, URZ ;  /* 0x000000ff0d0d7290 */ /* 0x000fe4000fffe1ff */
[----:B------:R-:W-:-:S04]  /*08f0*/  UIMAD.WIDE UR4, UR9, 0x4, UR4 ;  /* 0x00000004090478a5 */ /* 0x000fc8000f8e0204 */
[----:B------:R-:W-:-:S03]  /*0900*/  UIADD3 UR18, UP0, UPT, UR4, 0x4, URZ ;  /* 0x0000000404127890 */ /* 0x000fc6000ff1e0ff */
[----:B------:R-:W-:Y:S01]  /*0910*/  UMOV UR4, URZ ;  /* 0x000000ff00047c82 */ /* 0x000fe20008000000 */
[----:B--23--:R-:W-:-:S12]  /*0920*/  UIADD3.X UR5, UPT, UPT, URZ, UR5, URZ, UP0, !UPT ;  /* 0x00000005ff057290 */ /* 0x00cfd800087fe4ff */
.L_x_14:
[----:B0-----:R-:W0:Y:S01]  /*0930*/  LDC R31, c[0x0][0x38c] ;  /* 0x0000e300ff1f7b82 */ /* 0x001e220000000800 */
[----:B------:R-:W-:Y:S01]  /*0940*/  UIADD3 UR4, UPT, UPT, UR4, 0x1, URZ ;  /* 0x0000000104047890 */ /* 0x000fe2000fffe0ff */
[----:B------:R-:W2:Y:S05]  /*0950*/  LDG.E R19, desc[UR16][R22.64] ;  /* 0x0000001016137981 */ /* 0x000eaa000c1e1900 */
[----:B------:R-:W-:Y:S01]  /*0960*/  ISETP.GE.U32.AND P0, PT, R4, UR4, PT ;  /* 0x0000000404007c0c */ /* 0x000fe2000bf06070 */
[----:B------:R-:W1:Y:S03]  /*0970*/  LDC.64 R26, c[0x0][0x380] ;  /* 0x0000e000ff1a7b82 */ /* 0x000e660000000a00 */
[----:B0-----:R-:W-:-:S04]  /*0980*/  SEL R17, R31, RZ, !P0 ;  /* 0x000000ff1f117207 */ /* 0x001fc80004000000 */
[----:B------:R-:W-:-:S05]  /*0990*/  IADD3 R11, PT, PT, R17, R25, RZ ;  /* 0x00000019110b7210 */ /* 0x000fca0007ffe0ff */
[----:B-1----:R-:W-:-:S05]  /*09a0*/  IMAD.WIDE R26, R11, 0x4, R26 ;  /* 0x000000040b1a7825 */ /* 0x002fca00078e021a */
[----:B------:R-:W2:Y:S01]  /*09b0*/  LDG.E R14, desc[UR16][R26.64] ;  /* 0x000000101a0e7981 */ /* 0x000ea2000c1e1900 */
[----:B------:R-:W-:-:S04]  /*09c0*/  UIADD3 UR12, UPT, UPT, UR12, 0x1, URZ ;  /* 0x000000010c0c7890 */ /* 0x000fc8000fffe0ff */
[----:B------:R-:W-:-:S06]  /*09d0*/  UIMAD.WIDE.U32 UR6, UR12, 0x4, UR22 ;  /* 0x000000040c0678a5 */ /* 0x000fcc000f8e0016 */
[----:B------:R-:W-:Y:S02]  /*09e0*/  MOV R28, UR6 ;  /* 0x00000006001c7c02 */ /* 0x000fe40008000f00 */
[----:B------:R-:W-:-:S05]  /*09f0*/  MOV R29, UR7 ;  /* 0x00000007001d7c02 */ /* 0x000fca0008000f00 */
[----:B------:R0:W5:Y:S01]  /*0a00*/  LDG.E R15, desc[UR16][R28.64] ;  /* 0x000000101c0f7981 */ /* 0x000162000c1e1900 */
[----:B------:R-:W1:Y:S01]  /*0a10*/  MUFU.RCP R0, R3 ;  /* 0x0000000300007308 */ /* 0x000e620000001000 */
[----:B------:R-:W-:Y:S02]  /*0a20*/  UIADD3 UR8, UPT, UPT, -UR11, UR19, URZ ;  /* 0x000000130b087290 */ /* 0x000fe4000fffe1ff */
[----:B------:R-:W-:Y:S02]  /*0a30*/  UIMAD.WIDE UR6, UR19, 0x4, UR22 ;  /* 0x00000004130678a5 */ /* 0x000fe4000f8e0216 */
[----:B------:R-:W-:Y:S01]  /*0a40*/  UIMAD UR8, UR10, UR8, URZ ;  /* 0x000000080a0872a4 */ /* 0x000fe2000f8e02ff */
[----:B------:R-:W-:Y:S01]  /*0a50*/  IADD3 R16, PT, PT, R12, 0x1, RZ ;  /* 0x000000010c107810 */ /* 0x000fe20007ffe0ff */
[----:B-1----:R-:W-:-:S04]  /*0a60*/  FFMA R11, R0, -R3, 1 ;  /* 0x3f800000000b7423 */ /* 0x002fc80000000803 */
[----:B------:R-:W-:Y:S01]  /*0a70*/  FFMA R0, R0, R11, R0 ;  /* 0x0000000b00007223 */ /* 0x000fe20000000000 */
[----:B------:R-:W-:Y:S01]  /*0a80*/  UIMAD.WIDE UR8, UR8, 0x4, UR6 ;  /* 0x00000004080878a5 */ /* 0x000fe2000f8e0206 */
[----:B------:R-:W-:Y:S01]  /*0a90*/  ISETP.GE.AND P1, PT, R16, R31, PT ;  /* 0x0000001f1000720c */ /* 0x000fe20003f26270 */
[----:B------:R-:W-:Y:S01]  /*0aa0*/  UIMAD.WIDE UR20, UR14, 0x4, UR22 ;  /* 0x000000040e1478a5 */ /* 0x000fe2000f8e0216 */
[----:B------:R-:W-:Y:S01]  /*0ab0*/  BSSY.RECONVERGENT B2, `(.L_x_6) ;  /* 0x000000d000027945 */ /* 0x000fe20003800200 */
[----:B------:R-:W-:Y:S01]  /*0ac0*/  UIMAD.WIDE UR8, UR15, 0x4, UR8 ;  /* 0x000000040f0878a5 */ /* 0x000fe2000f8e0208 */
[----:B--2---:R-:W-:-:S04]  /*0ad0*/  FADD R2, R14, -R19 ;  /* 0x800000130e027221 */ /* 0x004fc80000000000 */
[----:B------:R-:W-:-:S04]  /*0ae0*/  FMUL R18, R2, -R2 ;  /* 0x8000000202127220 */ /* 0x000fc80000400000 */
[----:B------:R-:W1:Y:S01]  /*0af0*/  FCHK P0, R18, R3 ;  /* 0x0000000312007302 */ /* 0x000e620000000000 */
[----:B------:R-:W-:-:S04]  /*0b00*/  FFMA R11, R0, R18, RZ ;  /* 0x00000012000b7223 */ /* 0x000fc800000000ff */
[----:B------:R-:W-:-:S04]  /*0b10*/  FFMA R2, R11, -R3, R18 ;  /* 0x800000030b027223 */ /* 0x000fc80000000012 */
[----:B------:R-:W-:Y:S01]  /*0b20*/  FFMA R0, R0, R2, R11 ;  /* 0x0000000200007223 */ /* 0x000fe2000000000b */
[----:B------:R-:W-:Y:S01]  /*0b30*/  SEL R11, R31, RZ, P1 ;  /* 0x000000ff1f0b7207 */ /* 0x000fe20000800000 */
[----:B01----:R-:W-:Y:S06]  /*0b40*/  @!P0 BRA `(.L_x_7) ;  /* 0x00000000000c8947 */ /* 0x003fec0003800000 */
[----:B------:R-:W-:Y:S02]  /*0b50*/  MOV R0, R18 ;  /* 0x0000001200007202 */ /* 0x000fe40000000f00 */
[----:B------:R-:W-:-:S07]  /*0b60*/  MOV R2, 0xb80 ;  /* 0x00000b8000027802 */ /* 0x000fce0000000f00 */
[----:B-----5:R-:W-:Y:S05]  /*0b70*/  CALL.REL.NOINC `($__internal_0_$__cuda_sm3x_div_rn_noftz_f32_slowpath) ;  /* 0x00000018008c7944 */ /* 0x020fea0003c00000 */
.L_x_7:
[----:B------:R-:W-:Y:S05]  /*0b80*/  BSYNC.RECONVERGENT B2 ;  /* 0x0000000000027941 */ /* 0x000fea0003800200 */
.L_x_6:
[----:B------:R-:W0:Y:S01]  /*0b90*/  LDC.64 R26, c[0x0][0x388] ;  /* 0x0000e200ff1a7b82 */ /* 0x000e220000000a00 */
[----:B------:R-:W-:-:S07]  /*0ba0*/  ISETP.GE.AND P0, PT, R5, UR11, PT ;  /* 0x0000000b05007c0c */ /* 0x000fce000bf06270 */
[----:B------:R-:W1:Y:S01]  /*0bb0*/  LDC.64 R30, c[0x0][0x380] ;  /* 0x0000e000ff1e7b82 */ /* 0x000e620000000a00 */
[----:B0-----:R-:W-:-:S04]  /*0bc0*/  SEL R2, R26, RZ, !P0 ;  /* 0x000000ff1a027207 */ /* 0x001fc80004000000 */
[----:B------:R-:W-:-:S05]  /*0bd0*/  IADD3 R2, PT, PT, R2, -UR11, R5 ;  /* 0x8000000b02027c10 */ /* 0x000fca000fffe005 */
[----:B------:R-:W-:-:S05]  /*0be0*/  IMAD R2, R2, R27, R16 ;  /* 0x0000001b02027224 */ /* 0x000fca00078e0210 */
[----:B------:R-:W-:-:S05]  /*0bf0*/  IADD3 R27, PT, PT, -R11, R2, RZ ;  /* 0x000000020b1b7210 */ /* 0x000fca0007ffe1ff */
[----:B-1----:R-:W-:-:S05]  /*0c00*/  IMAD.WIDE R30, R27, 0x4, R30 ;  /* 0x000000041b1e7825 */ /* 0x002fca00078e021e */
[----:B------:R-:W2:Y:S01]  /*0c10*/  LDG.E R28, desc[UR16][R30.64] ;  /* 0x000000101e1c7981 */ /* 0x000ea2000c1e1900 */
[----:B------:R-:W-:Y:S01]  /*0c20*/  HFMA2 R29, -RZ, RZ, 0.96630859375, -0.0022525787353515625 ;  /* 0x3bbb989dff1d7431 */ /* 0x000fe200000001ff */
[----:B------:R-:W-:Y:S01]  /*0c30*/  MOV R33, 0x437c0000 ;  /* 0x437c000000217802 */ /* 0x000fe20000000f00 */
[----:B------:R-:W0:Y:S01]  /*0c40*/  MUFU.RCP R32, R3 ;  /* 0x0000000300207308 */ /* 0x000e220000001000 */
[----:B------:R-:W-:Y:S02]  /*0c50*/  MOV R26, UR20 ;  /* 0x00000014001a7c02 */ /* 0x000fe40008000f00 */
[----:B------:R-:W-:Y:S01]  /*0c60*/  MOV R27, UR21 ;  /* 0x00000015001b7c02 */ /* 0x000fe20008000f00 */
[----:B------:R-:W-:-:S04]  /*0c70*/  FFMA.SAT R2, R0, R29, 0.5 ;  /* 0x3f00000000027423 */ /* 0x000fc8000000201d */
[----:B------:R0:W5:Y:S01]  /*0c80*/  LDG.E R18, desc[UR16][R26.64] ;  /* 0x000000101a127981 */ /* 0x000162000c1e1900 */
[----:B------:R-:W-:Y:S01]  /*0c90*/  BSSY.RECONVERGENT B2, `(.L_x_8) ;  /* 0x0000015000027945 */ /* 0x000fe20003800200 */
[----:B------:R-:W-:-:S04]  /*0ca0*/  FFMA.RM R2, R2, R33, 12582913 ;  /* 0x4b40000102027423 */ /* 0x000fc80000004021 */
[C---:B------:R-:W-:Y:S01]  /*0cb0*/  FADD R29, R2.reuse, -12583039 ;  /* 0xcb40007f021d7421 */ /* 0x040fe20000000000 */
[----:B------:R-:W-:Y:S01]  /*0cc0*/  SHF.L.U32 R2, R2, 0x17, RZ ;  /* 0x0000001702027819 */ /* 0x000fe200000006ff */
[----:B0-----:R-:W-:Y:S02]  /*0cd0*/  FFMA R27, R32, -R3, 1 ;  /* 0x3f800000201b7423 */ /* 0x001fe40000000803 */
[----:B------:R-:W-:-:S04]  /*0ce0*/  FFMA R29, R0, 1.4426950216293334961, -R29 ;  /* 0x3fb8aa3b001d7823 */ /* 0x000fc8000000081d */
[----:B------:R-:W-:Y:S01]  /*0cf0*/  FFMA R29, R0, 1.925963033500011079e-08, R29 ;  /* 0x32a57060001d7823 */ /* 0x000fe2000000001d */
[----:B------:R-:W-:-:S05]  /*0d00*/  FFMA R0, R32, R27, R32 ;  /* 0x0000001b20007223 */ /* 0x000fca0000000020 */
[----:B------:R-:W0:Y:S02]  /*0d10*/  MUFU.EX2 R29, R29 ;  /* 0x0000001d001d7308 */ /* 0x000e240000000800 */
[----:B0-----:R-:W-:-:S04]  /*0d20*/  FMUL R2, R2, R29 ;  /* 0x0000001d02027220 */ /* 0x001fc80000400000 */
[----:B-----5:R-:W-:Y:S01]  /*0d30*/  FMUL R15, R15, R2 ;  /* 0x000000020f0f7220 */ /* 0x020fe20000400000 */
[----:B--2---:R-:W-:-:S04]  /*0d40*/  FADD R28, -R19, R28 ;  /* 0x0000001c131c7221 */ /* 0x004fc80000000100 */
[----:B------:R-:W-:-:S04]  /*0d50*/  FMUL R28, R28, -R28 ;  /* 0x8000001c1c1c7220 */ /* 0x000fc80000400000 */
[----:B------:R-:W0:Y:S01]  /*0d60*/  FCHK P0, R28, R3 ;  /* 0x000000031c007302 */ /* 0x000e220000000000 */
[----:B------:R-:W-:-:S04]  /*0d70*/  FFMA R27, R0, R28, RZ ;  /* 0x0000001c001b7223 */ /* 0x000fc800000000ff */
[----:B------:R-:W-:-:S04]  /*0d80*/  FFMA R26, R27, -R3, R28 ;  /* 0x800000031b1a7223 */ /* 0x000fc8000000001c */
[----:B------:R-:W-:Y:S01]  /*0d90*/  FFMA R0, R0, R26, R27 ;  /* 0x0000001a00007223 */ /* 0x000fe2000000001b */
[----:B0-----:R-:W-:Y:S06]  /*0da0*/  @!P0 BRA `(.L_x_9) ;  /* 0x00000000000c8947 */ /* 0x001fec0003800000 */
[----:B------:R-:W-:Y:S02]  /*0db0*/  MOV R0, R28 ;  /* 0x0000001c00007202 */ /* 0x000fe40000000f00 */
[----:B------:R-:W-:-:S07]  /*0dc0*/  MOV R2, 0xde0 ;  /* 0x00000de000027802 */ /* 0x000fce0000000f00 */
[----:B------:R-:W-:Y:S05]  /*0dd0*/  CALL.REL.NOINC `($__internal_0_$__cuda_sm3x_div_rn_noftz_f32_slowpath) ;  /* 0x0000001400f47944 */ /* 0x000fea0003c00000 */
.L_x_9:
[----:B------:R-:W-:Y:S05]  /*0de0*/  BSYNC.RECONVERGENT B2 ;  /* 0x0000000000027941 */ /* 0x000fea0003800200 */
.L_x_8:
[----:B------:R-:W0:Y:S01]  /*0df0*/  LDC.64 R26, c[0x0][0x380] ;  /* 0x0000e000ff1a7b82 */ /* 0x000e220000000a00 */
[----:B------:R-:W-:-:S05]  /*0e00*/  IADD3 R17, PT, PT, R17, R24, RZ ;  /* 0x0000001811117210 */ /* 0x000fca0007ffe0ff */
[----:B0-----:R-:W-:-:S05]  /*0e10*/  IMAD.WIDE R26, R17, 0x4, R26 ;  /* 0x00000004111a7825 */ /* 0x001fca00078e021a */
[----:B------:R-:W2:Y:S01]  /*0e20*/  LDG.E R32, desc[UR16][R26.64] ;  /* 0x000000101a207981 */ /* 0x000ea2000c1e1900 */
[----:B------:R-:W-:Y:S01]  /*0e30*/  HFMA2 R33, -RZ, RZ, 0.96630859375, -0.0022525787353515625 ;  /* 0x3bbb989dff217431 */ /* 0x000fe200000001ff */
[----:B------:R-:W-:Y:S02]  /*0e40*/  MOV R35, 0x437c0000 ;  /* 0x437c000000237802 */ /* 0x000fe40000000f00 */
[----:B------:R-:W-:Y:S02]  /*0e50*/  MOV R28, UR18 ;  /* 0x00000012001c7c02 */ /* 0x000fe40008000f00 */
[----:B------:R-:W-:Y:S01]  /*0e60*/  MOV R29, UR5 ;  /* 0x00000005001d7c02 */ /* 0x000fe20008000f00 */
[----:B------:R-:W-:Y:S01]  /*0e70*/  FFMA.SAT R2, R0, R33, 0.5 ;  /* 0x3f00000000027423 */ /* 0x000fe20000002021 */
[----:B------:R-:W0:Y:S03]  /*0e80*/  MUFU.RCP R34, R3 ;  /* 0x0000000300227308 */ /* 0x000e260000001000 */
[----:B------:R0:W5:Y:S01]  /*0e90*/  LDG.E R17, desc[UR16][R28.64] ;  /* 0x000000101c117981 */ /* 0x000162000c1e1900 */
[----:B------:R-:W-:Y:S01]  /*0ea0*/  BSSY.RECONVERGENT B2, `(.L_x_10) ;  /* 0x0000015000027945 */ /* 0x000fe20003800200 */
[----:B------:R-:W-:-:S04]  /*0eb0*/  FFMA.RM R2, R2, R35, 12582913 ;  /* 0x4b40000102027423 */ /* 0x000fc80000004023 */
[C---:B------:R-:W-:Y:S01]  /*0ec0*/  FADD R33, R2.reuse, -12583039 ;  /* 0xcb40007f02217421 */ /* 0x040fe20000000000 */
[----:B------:R-:W-:-:S03]  /*0ed0*/  SHF.L.U32 R2, R2, 0x17, RZ ;  /* 0x0000001702027819 */ /* 0x000fc600000006ff */
[----:B------:R-:W-:-:S04]  /*0ee0*/  FFMA R33, R0, 1.4426950216293334961, -R33 ;  /* 0x3fb8aa3b00217823 */ /* 0x000fc80000000821 */
[----:B------:R-:W-:Y:S01]  /*0ef0*/  FFMA R33, R0, 1.925963033500011079e-08, R33 ;  /* 0x32a5706000217823 */ /* 0x000fe20000000021 */
[----:B0-----:R-:W-:-:S05]  /*0f00*/  FFMA R29, R34, -R3, 1 ;  /* 0x3f800000221d7423 */ /* 0x001fca0000000803 */
[----:B------:R-:W0:Y:S01]  /*0f10*/  MUFU.EX2 R33, R33 ;  /* 0x0000002100217308 */ /* 0x000e220000000800 */
[----:B------:R-:W-:Y:S01]  /*0f20*/  FFMA R0, R34, R29, R34 ;  /* 0x0000001d22007223 */ /* 0x000fe20000000022 */
[----:B0-----:R-:W-:-:S04]  /*0f30*/  FMUL R29, R2, R33 ;  /* 0x00000021021d7220 */ /* 0x001fc80000400000 */
[----:B------:R-:W-:Y:S01]  /*0f40*/  FMUL R18, R18, R29 ;  /* 0x0000001d12127220 */ /* 0x000fe20000400000 */
        /* <DEDUP_REMOVED lines=9> */
[----:B-----5:R-:W-:Y:S05]  /*0fe0*/  CALL.REL.NOINC `($__internal_0_$__cuda_sm3x_div_rn_noftz_f32_slowpath) ;  /* 0x0000001400707944 */ /* 0x020fea0003c00000 */
.L_x_11:
[----:B------:R-:W-:Y:S05]  /*0ff0*/  BSYNC.RECONVERGENT B2 ;  /* 0x0000000000027941 */ /* 0x000fea0003800200 */
.L_x_10:
[----:B------:R-:W0:Y:S01]  /*1000*/  LDC.64 R32, c[0x0][0x380] ;  /* 0x0000e000ff207b82 */ /* 0x000e220000000a00 */
[----:B------:R-:W-:-:S04]  /*1010*/  IADD3 R11, PT, PT, -R11, R9, R12 ;  /* 0x000000090b0b7210 */ /* 0x000fc80007ffe10c */
[----:B------:R-:W-:-:S05]  /*1020*/  IADD3 R11, PT, PT, R11, 0x1, RZ ;  /* 0x000000010b0b7810 */ /* 0x000fca0007ffe0ff */
[----:B0-----:R-:W-:-:S05]  /*1030*/  IMAD.WIDE R32, R11, 0x4, R32 ;  /* 0x000000040b207825 */ /* 0x001fca00078e0220 */
[----:B------:R-:W2:Y:S01]  /*1040*/  LDG.E R12, desc[UR16][R32.64] ;  /* 0x00000010200c7981 */ /* 0x000ea2000c1e1900 */
[----:B------:R-:W-:Y:S01]  /*1050*/  HFMA2 R35, -RZ, RZ, 0.96630859375, -0.0022525787353515625 ;  /* 0x3bbb989dff237431 */ /* 0x000fe200000001ff */
[----:B------:R-:W-:Y:S02]  /*1060*/  MOV R37, 0x437c0000 ;  /* 0x437c000000257802 */ /* 0x000fe40000000f00 */
[----:B------:R-:W-:Y:S02]  /*1070*/  MOV R28, UR8 ;  /* 0x00000008001c7c02 */ /* 0x000fe40008000f00 */
[----:B------:R-:W-:Y:S01]  /*1080*/  MOV R29, UR9 ;  /* 0x00000009001d7c02 */ /* 0x000fe20008000f00 */
[----:B------:R-:W-:Y:S01]  /*1090*/  FFMA.SAT R2, R0, R35, 0.5 ;  /* 0x3f00000000027423 */ /* 0x000fe20000002023 */
[----:B------:R-:W-:Y:S03]  /*10a0*/  MUFU.RCP R34, R3 ;  /* 0x0000000300227308 */ /* 0x000fe60000001000 */
[----:B------:R0:W5:Y:S01]  /*10b0*/  LDG.E R11, desc[UR16][R28.64] ;  /* 0x000000101c0b7981 */ /* 0x000162000c1e1900 */
[----:B------:R-:W-:Y:S01]  /*10c0*/  BSSY.RECONVERGENT B2, `(.L_x_12) ;  /* 0x0000015000027945 */ /* 0x000fe20003800200 */
[----:B------:R-:W-:-:S04]  /*10d0*/  FFMA.RM R2, R2, R37, 12582913 ;  /* 0x4b40000102027423 */ /* 0x000fc80000004025 */
[C---:B------:R-:W-:Y:S01]  /*10e0*/  FADD R35, R2.reuse, -12583039 ;  /* 0xcb40007f02237421 */ /* 0x040fe20000000000 */
[----:B------:R-:W-:-:S03]  /*10f0*/  SHF.L.U32 R2, R2, 0x17, RZ ;  /* 0x0000001702027819 */ /* 0x000fc600000006ff */
[----:B------:R-:W-:-:S04]  /*1100*/  FFMA R35, R0, 1.4426950216293334961, -R35 ;  /* 0x3fb8aa3b00237823 */ /* 0x000fc80000000823 */
[----:B------:R-:W-:-:S06]  /*1110*/  FFMA R35, R0, 1.925963033500011079e-08, R35 ;  /* 0x32a5706000237823 */ /* 0x000fcc0000000023 */
[----:B------:R-:W1:Y:S02]  /*1120*/  MUFU.EX2 R35, R35 ;  /* 0x0000002300237308 */ /* 0x000e640000000800 */
[----:B-1----:R-:W-:-:S04]  /*1130*/  FMUL R2, R2, R35 ;  /* 0x0000002302027220 */ /* 0x002fc80000400000 */
[----:B-----5:R-:W-:Y:S01]  /*1140*/  FMUL R17, R17, R2 ;  /* 0x0000000211117220 */ /* 0x020fe20000400000 */
[----:B--2---:R-:W-:Y:S01]  /*1150*/  FADD R12, -R19, R12 ;  /* 0x0000000c130c7221 */ /* 0x004fe20000000100 */
[----:B------:R-:W-:-:S03]  /*1160*/  FFMA R19, R34, -R3, 1 ;  /* 0x3f80000022137423 */ /* 0x000fc60000000803 */
[----:B0-----:R-:W-:Y:S01]  /*1170*/  FMUL R28, R12, -R12 ;  /* 0x8000000c0c1c7220 */ /* 0x001fe20000400000 */
[----:B------:R-:W-:-:S03]  /*1180*/  FFMA R0, R34, R19, R34 ;  /* 0x0000001322007223 */ /* 0x000fc60000000022 */
        /* <DEDUP_REMOVED lines=8> */
.L_x_13:
[----:B------:R-:W-:Y:S05]  /*1210*/  BSYNC.RECONVERGENT B2 ;  /* 0x0000000000027941 */ /* 0x000fea0003800200 */
.L_x_12:
[----:B------:R-:W-:-:S05]  /*1220*/  FFMA R7, R14, R15, R7 ;  /* 0x0000000f0e077223 */ /* 0x000fca0000000007 */
[----:B------:R0:W-:Y:S04]  /*1230*/  STG.E desc[UR16][R20.64], R7 ;  /* 0x0000000714007986 */ /* 0x0001e8000c101910 */
[----:B------:R-:W2:Y:S02]  /*1240*/  LDG.E R30, desc[UR16][R30.64] ;  /* 0x000000101e1e7981 */ /* 0x000ea4000c1e1900 */
[----:B--2---:R-:W-:-:S05]  /*1250*/  FFMA R12, R18, R30, R7 ;  /* 0x0000001e120c7223 */ /* 0x004fca0000000007 */
[----:B------:R1:W-:Y:S04]  /*1260*/  STG.E desc[UR16][R20.64], R12 ;  /* 0x0000000c14007986 */ /* 0x0003e8000c101910 */
[----:B------:R-:W2:Y:S01]  /*1270*/  LDG.E R26, desc[UR16][R26.64] ;  /* 0x000000101a1a7981 */ /* 0x000ea2000c1e1900 */
[----:B------:R-:W-:Y:S01]  /*1280*/  HFMA2 R29, -RZ, RZ, 0.96630859375, -0.0022525787353515625 ;  /* 0x3bbb989dff1d7431 */ /* 0x000fe200000001ff */
[----:B------:R-:W-:-:S04]  /*1290*/  MOV R35, 0x437c0000 ;  /* 0x437c000000237802 */ /* 0x000fc80000000f00 */
[----:B------:R-:W-:-:S04]  /*12a0*/  FFMA.SAT R2, R0, R29, 0.5 ;  /* 0x3f00000000027423 */ /* 0x000fc8000000201d */
[----:B------:R-:W-:-:S04]  /*12b0*/  FFMA.RM R2, R2, R35, 12582913 ;  /* 0x4b40000102027423 */ /* 0x000fc80000004023 */
[----:B0-----:R-:W-:-:S04]  /*12c0*/  FADD R7, R2, -12583039 ;  /* 0xcb40007f02077421 */ /* 0x001fc80000000000 */
[----:B------:R-:W-:Y:S01]  /*12d0*/  FFMA R7, R0, 1.4426950216293334961, -R7 ;  /* 0x3fb8aa3b00077823 */ /* 0x000fe20000000807 */
[----:B--2---:R-:W-:-:S05]  /*12e0*/  FFMA R19, R17, R26, R12 ;  /* 0x0000001a11137223 */ /* 0x004fca000000000c */
[----:B------:R0:W-:Y:S04]  /*12f0*/  STG.E desc[UR16][R20.64], R19 ;  /* 0x0000001314007986 */ /* 0x0001e8000c101910 */
[----:B------:R-:W2:Y:S01]  /*1300*/  LDG.E R32, desc[UR16][R32.64] ;  /* 0x0000001020207981 */ /* 0x000ea2000c1e1900 */
[----:B------:R-:W-:Y:S01]  /*1310*/  FFMA R0, R0, 1.925963033500011079e-08, R7 ;  /* 0x32a5706000007823 */ /* 0x000fe20000000007 */
[----:B------:R-:W-:Y:S01]  /*1320*/  SHF.L.U32 R2, R2, 0x17, RZ ;  /* 0x0000001702027819 */ /* 0x000fe200000006ff */
[----:B------:R-:W-:Y:S01]  /*1330*/  UIADD3 UR18, UP0, UPT, UR18, 0x4, URZ ;  /* 0x0000000412127890 */ /* 0x000fe2000ff1e0ff */
[----:B------:R-:W-:Y:S01]  /*1340*/  FADD R18, R15, R18 ;  /* 0x000000120f127221 */ /* 0x000fe20000000000 */
[----:B------:R-:W3:Y:S01]  /*1350*/  MUFU.EX2 R7, R0 ;  /* 0x0000000000077308 */ /* 0x000ee20000000800 */
[----:B------:R-:W-:Y:S01]  /*1360*/  UIADD3 UR13, UPT, UPT, UR13, 0x1, URZ ;  /* 0x000000010d0d7890 */ /* 0x000fe2000fffe0ff */
[----:B------:R-:W-:Y:S01]  /*1370*/  IADD3 R25, PT, PT, R25, -0x1, RZ ;  /* 0xffffffff19197810 */ /* 0x000fe20007ffe0ff */
[----:B------:R-:W-:Y:S01]  /*1380*/  UIADD3.X UR5, UPT, UPT, URZ, UR5, URZ, UP0, !UPT ;  /* 0x00000005ff057290 */ /* 0x000fe200087fe4ff */
[----:B------:R-:W-:Y:S01]  /*1390*/  FADD R17, R17, R18 ;  /* 0x0000001211117221 */ /* 0x000fe20000000000 */
[----:B------:R-:W-:Y:S01]  /*13a0*/  UISETP.NE.AND UP0, UPT, UR13, URZ, UPT ;  /* 0x000000ff0d00728c */ /* 0x000fe2000bf05270 */
[----:B------:R-:W-:Y:S01]  /*13b0*/  IADD3 R24, PT, PT, R24, -0x1, RZ ;  /* 0xffffffff18187810 */ /* 0x000fe20007ffe0ff */
[----:B------:R-:W-:Y:S01]  /*13c0*/  UIADD3 UR14, UPT, UPT, UR14, -0x1, URZ ;  /* 0xffffffff0e0e7890 */ /* 0x000fe2000fffe0ff */
[----:B-1----:R-:W-:Y:S01]  /*13d0*/  MOV R12, R16 ;  /* 0x00000010000c7202 */ /* 0x002fe20000000f00 */
[----:B------:R-:W-:Y:S01]  /*13e0*/  UIADD3 UR15, UPT, UPT, UR15, -0x1, URZ ;  /* 0xffffffff0f0f7890 */ /* 0x000fe2000fffe0ff */
[----:B---3--:R-:W-:-:S04]  /*13f0*/  FMUL R2, R2, R7 ;  /* 0x0000000702027220 */ /* 0x008fc80000400000 */
[----:B------:R-:W-:-:S04]  /*1400*/  FMUL R2, R11, R2 ;  /* 0x000000020b027220 */ /* 0x000fc80000400000 */
[----:B------:R-:W-:-:S04]  /*1410*/  FADD R17, R2, R17 ;  /* 0x0000001102117221 */ /* 0x000fc80000000000 */
[----:B------:R-:W-:Y:S01]  /*1420*/  FADD R8, R17, R8 ;  /* 0x0000000811087221 */ /* 0x000fe20000000000 */
[----:B--2---:R-:W-:-:S05]  /*1430*/  FFMA R7, R2, R32, R19 ;  /* 0x0000002002077223 */ /* 0x004fca0000000013 */
[----:B------:R0:W-:Y:S01]  /*1440*/  STG.E desc[UR16][R20.64], R7 ;  /* 0x0000000714007986 */ /* 0x0001e2000c101910 */
[----:B------:R-:W-:Y:S05]  /*1450*/  BRA.U UP0, `(.L_x_14) ;  /* 0xfffffff500347547 */ /* 0x000fea000b83ffff */
[----:B------:R-:W-:Y:S05]  /*1460*/  BRA `(.L_x_15) ;  /* 0x0000000c00f47947 */ /* 0x000fea0003800000 */
.L_x_5:
[----:B------:R-:W1:Y:S01]  /*1470*/  LDCU UR15, c[0x0][0x398] ;  /* 0x00007300ff0f77ac */ /* 0x000e620008000800 */
[----:B------:R-:W2:Y:S01]  /*1480*/  LDCU.64 UR20, c[0x0][0x390] ;  /* 0x00007200ff1477ac */ /* 0x000ea20008000a00 */
[----:B------:R-:W3:Y:S01]  /*1490*/  LDCU UR22, c[0x0][0x38c] ;  /* 0x00007180ff1677ac */ /* 0x000ee20008000800 */
[----:B------:R-:W-:Y:S01]  /*14a0*/  UMOV UR8, 0x1 ;  /* 0x0000000100087882 */ /* 0x000fe20000000000 */
[----:B------:R-:W-:-:S05]  /*14b0*/  UMOV UR14, 0xffffffff ;  /* 0xffffffff000e7882 */ /* 0x000fca0000000000 */
.L_x_28:
[----:B----4-:R-:W4:Y:S01]  /*14c0*/  LDC R25, c[0x0][0x38c] ;  /* 0x0000e300ff197b82 */ /* 0x010f220000000800 */
[----:B------:R-:W-:Y:S01]  /*14d0*/  ISETP.GE.U32.AND P0, PT, R4, UR8, PT ;  /* 0x0000000804007c0c */ /* 0x000fe2000bf06070 */
[----:B------:R-:W3:Y:S01]  /*14e0*/  LDG.E R33, desc[UR16][R22.64] ;  /* 0x0000001016217981 */ /* 0x000ee2000c1e1900 */
[----:B------:R-:W-:-:S05]  /*14f0*/  IADD3 R0, PT, PT, R11, UR14, R4 ;  /* 0x0000000e0b007c10 */ /* 0x000fca000fffe004 */
[----:B------:R-:W0:Y:S01]  /*1500*/  LDC.64 R18, c[0x0][0x380] ;  /* 0x0000e000ff127b82 */ /* 0x000e220000000a00 */
[----:B----4-:R-:W-:-:S04]  /*1510*/  SEL R15, R25, RZ, !P0 ;  /* 0x000000ff190f7207 */ /* 0x010fc80004000000 */
[----:B------:R-:W-:-:S05]  /*1520*/  IADD3 R17, PT, PT, R15, R0, RZ ;  /* 0x000000000f117210 */ /* 0x000fca0007ffe0ff */
[----:B0-----:R-:W-:-:S05]  /*1530*/  IMAD.WIDE R18, R17, 0x4, R18 ;  /* 0x0000000411127825 */ /* 0x001fca00078e0212 */
[----:B------:R-:W3:Y:S01]  /*1540*/  LDG.E R12, desc[UR16][R18.64] ;  /* 0x00000010120c7981 */ /* 0x000ee2000c1e1900 */
[----:B------:R-:W0:Y:S01]  /*1550*/  MUFU.RCP R0, R3 ;  /* 0x0000000300007308 */ /* 0x000e220000001000 */
[----:B------:R-:W-:-:S04]  /*1560*/  UIADD3 UR4, UPT, UPT, UR12, UR8, URZ ;  /* 0x000000080c047290 */ /* 0x000fc8000fffe0ff */
[----:B--2---:R-:W-:Y:S01]  /*1570*/  UIMAD.WIDE.U32 UR4, UR4, 0x4, UR20 ;  /* 0x00000004040478a5 */ /* 0x004fe2000f8e0014 */
[----:B------:R-:W-:Y:S01]  /*1580*/  IADD3 R14, PT, PT, R4, UR8, RZ ;  /* 0x00000008040e7c10 */ /* 0x000fe2000fffe0ff */
[----:B0-----:R-:W-:-:S04]  /*1590*/  FFMA R27, R0, -R3, 1 ;  /* 0x3f800000001b7423 */ /* 0x001fc80000000803 */
[----:B------:R-:W-:Y:S01]  /*15a0*/  FFMA R0, R0, R27, R0 ;  /* 0x0000001b00007223 */ /* 0x000fe20000000000 */
[----:B------:R-:W-:Y:S02]  /*15b0*/  MOV R17, UR5 ;  /* 0x0000000500117c02 */ /* 0x000fe40008000f00 */
[----:B------:R-:W-:Y:S01]  /*15c0*/  MOV R16, UR4 ;  /* 0x0000000400107c02 */ /* 0x000fe20008000f00 */
[----:B-1----:R-:W-:Y:S01]  /*15d0*/  UIADD3 UR9, UPT, UPT, UR8, UR15, URZ ;  /* 0x0000000f08097290 */ /* 0x002fe2000fffe0ff */
[----:B------:R-:W-:Y:S01]  /*15e0*/  ISETP.GE.AND P1, PT, R14, R25, PT ;  /* 0x000000190e00720c */ /* 0x000fe20003f26270 */
[----:B------:R-:W-:Y:S02]  /*15f0*/  BSSY.RECONVERGENT B2, `(.L_x_16) ;  /* 0x000000d000027945 */ /* 0x000fe40003800200 */
[----:B------:R0:W5:Y:S02]  /*1600*/  LDG.E R17, desc[UR16][R16.64] ;  /* 0x0000001010117981 */ /* 0x000164000c1e1900 */
[----:B0-----:R-:W-:Y:S01]  /*1610*/  SEL R16, R25, RZ, P1 ;  /* 0x000000ff19107207 */ /* 0x001fe20000800000 */
[----:B---3--:R-:W-:-:S04]  /*1620*/  FADD R2, R12, -R33 ;  /* 0x800000210c027221 */ /* 0x008fc80000000000 */
        /* <DEDUP_REMOVED lines=9> */
.L_x_17:
[----:B------:R-:W-:Y:S05]  /*16c0*/  BSYNC.RECONVERGENT B2 ;  /* 0x0000000000027941 */ /* 0x000fea0003800200 */
.L_x_16:
[----:B------:R-:W0:Y:S01]  /*16d0*/  LDC.64 R18, c[0x0][0x380] ;  /* 0x0000e000ff127b82 */ /* 0x000e220000000a00 */
[----:B------:R-:W-:-:S05]  /*16e0*/  IADD3 R25, PT, PT, -R16, R14, R11 ;  /* 0x0000000e10197210 */ /* 0x000fca0007ffe10b */
[----:B0-----:R-:W-:-:S05]  /*16f0*/  IMAD.WIDE R18, R25, 0x4, R18 ;  /* 0x0000000419127825 */ /* 0x001fca00078e0212 */
[----:B------:R-:W2:Y:S01]  /*1700*/  LDG.E R26, desc[UR16][R18.64] ;  /* 0x00000010121a7981 */ /* 0x000ea2000c1e1900 */
[----:B------:R-:W-:Y:S01]  /*1710*/  HFMA2 R27, -RZ, RZ, 0.96630859375, -0.0022525787353515625 ;  /* 0x3bbb989dff1b7431 */ /* 0x000fe200000001ff */
[----:B------:R-:W-:Y:S01]  /*1720*/  MOV R29, 0x437c0000 ;  /* 0x437c0000001d7802 */ /* 0x000fe20000000f00 */
[----:B------:R-:W-:Y:S01]  /*1730*/  UIADD3 UR4, UPT, UPT, UR12, UR14, URZ ;  /* 0x0000000e0c047290 */ /* 0x000fe2000fffe0ff */
[----:B------:R-:W0:Y:S03]  /*1740*/  MUFU.RCP R28, R3 ;  /* 0x00000003001c7308 */ /* 0x000e260000001000 */
[----:B------:R-:W-:Y:S01]  /*1750*/  UIMAD.WIDE UR4, UR4, 0x4, UR20 ;  /* 0x00000004040478a5 */ /* 0x000fe2000f8e0214 */
[----:B------:R-:W-:-:S05]  /*1760*/  FFMA.SAT R2, R0, R27, 0.5 ;  /* 0x3f00000000027423 */ /* 0x000fca000000201b */
[----:B------:R-:W-:Y:S01]  /*1770*/  MOV R24, UR4 ;  /* 0x0000000400187c02 */ /* 0x000fe20008000f00 */
[----:B------:R-:W-:Y:S01]  /*1780*/  FFMA.RM R2, R2, R29, 12582913 ;  /* 0x4b40000102027423 */ /* 0x000fe2000000401d */
[----:B------:R-:W-:-:S03]  /*1790*/  MOV R25, UR5 ;  /* 0x0000000500197c02 */ /* 0x000fc60008000f00 */
[C---:B------:R-:W-:Y:S02]  /*17a0*/  FADD R27, R2.reuse, -12583039 ;  /* 0xcb40007f021b7421 */ /* 0x040fe40000000000 */
[----:B------:R0:W5:Y:S01]  /*17b0*/  LDG.E R32, desc[UR16][R24.64] ;  /* 0x0000001018207981 */ /* 0x000162000c1e1900 */
[----:B------:R-:W-:Y:S01]  /*17c0*/  SHF.L.U32 R2, R2, 0x17, RZ ;  /* 0x0000001702027819 */ /* 0x000fe200000006ff */
[C---:B------:R-:W-:Y:S01]  /*17d0*/  FFMA R27, R0.reuse, 1.4426950216293334961, -R27 ;  /* 0x3fb8aa3b001b7823 */ /* 0x040fe2000000081b */
[----:B------:R-:W-:Y:S01]  /*17e0*/  UIADD3 UR13, UPT, UPT, -UR8, UR15, URZ ;  /* 0x0000000f080d7290 */ /* 0x000fe2000fffe1ff */
[----:B------:R-:W-:Y:S02]  /*17f0*/  BSSY.RECONVERGENT B2, `(.L_x_18) ;  /* 0x0000011000027945 */ /* 0x000fe40003800200 */
[----:B------:R-:W-:Y:S01]  /*1800*/  FFMA R27, R0, 1.925963033500011079e-08, R27 ;  /* 0x32a57060001b7823 */ /* 0x000fe2000000001b */
[----:B0-----:R-:W-:-:S05]  /*1810*/  FFMA R25, R28, -R3, 1 ;  /* 0x3f8000001c197423 */ /* 0x001fca0000000803 */
[----:B------:R-:W0:Y:S01]  /*1820*/  MUFU.EX2 R27, R27 ;  /* 0x0000001b001b7308 */ /* 0x000e220000000800 */
[----:B------:R-:W-:Y:S01]  /*1830*/  FFMA R0, R28, R25, R28 ;  /* 0x000000191c007223 */ /* 0x000fe2000000001c */
        /* <DEDUP_REMOVED lines=12> */
.L_x_19:
[----:B------:R-:W-:Y:S05]  /*1900*/  BSYNC.RECONVERGENT B2 ;  /* 0x0000000000027941 */ /* 0x000fea0003800200 */
.L_x_18:
[----:B------:R-:W0:Y:S01]  /*1910*/  LDC.64 R24, c[0x0][0x380] ;  /* 0x0000e000ff187b82 */ /* 0x000e220000000a00 */
[----:B------:R-:W-:-:S04]  /*1920*/  IADD3 R2, PT, PT, R9, UR14, R4 ;  /* 0x0000000e09027c10 */ /* 0x000fc8000fffe004 */
[----:B------:R-:W-:-:S05]  /*1930*/  IADD3 R27, PT, PT, R15, R2, RZ ;  /* 0x000000020f1b7210 */ /* 0x000fca0007ffe0ff */
[----:B0-----:R-:W-:-:S05]  /*1940*/  IMAD.WIDE R24, R27, 0x4, R24 ;  /* 0x000000041b187825 */ /* 0x001fca00078e0218 */
[----:B------:R-:W2:Y:S01]  /*1950*/  LDG.E R28, desc[UR16][R24.64] ;  /* 0x00000010181c7981 */ /* 0x000ea2000c1e1900 */
[----:B------:R-:W-:Y:S01]  /*1960*/  HFMA2 R29, -RZ, RZ, 0.96630859375, -0.0022525787353515625 ;  /* 0x3bbb989dff1d7431 */ /* 0x000fe200000001ff */
[----:B------:R-:W-:Y:S01]  /*1970*/  MOV R35, 0x437c0000 ;  /* 0x437c000000237802 */ /* 0x000fe20000000f00 */
[----:B------:R-:W-:Y:S01]  /*1980*/  UIMAD.WIDE UR4, UR8, 0x4, UR18 ;  /* 0x00000004080478a5 */ /* 0x000fe2000f8e0212 */
[----:B------:R-:W0:Y:S05]  /*1990*/  MUFU.RCP R30, R3 ;  /* 0x00000003001e7308 */ /* 0x000e2a0000001000 */
[----:B------:R-:W-:Y:S01]  /*19a0*/  MOV R26, UR4 ;  /* 0x00000004001a7c02 */ /* 0x000fe20008000f00 */
[----:B------:R-:W-:Y:S01]  /*19b0*/  FFMA.SAT R2, R0, R29, 0.5 ;  /* 0x3f00000000027423 */ /* 0x000fe2000000201d */
[----:B------:R-:W-:-:S03]  /*19c0*/  MOV R27, UR5 ;  /* 0x00000005001b7c02 */ /* 0x000fc60008000f00 */
[----:B------:R-:W-:Y:S02]  /*19d0*/  FFMA.RM R2, R2, R35, 12582913 ;  /* 0x4b40000102027423 */ /* 0x000fe40000004023 */
[----:B------:R0:W5:Y:S01]  /*19e0*/  LDG.E R31, desc[UR16][R26.64] ;  /* 0x000000101a1f7981 */ /* 0x000162000c1e1900 */
[----:B------:R-:W-:Y:S01]  /*19f0*/  BSSY.RECONVERGENT B2, `(.L_x_20) ;  /* 0x0000014000027945 */ /* 0x000fe20003800200 */
[C---:B------:R-:W-:Y:S01]  /*1a00*/  FADD R29, R2.reuse, -12583039 ;  /* 0xcb40007f021d7421 */ /* 0x040fe20000000000 */
[----:B------:R-:W-:-:S03]  /*1a10*/  SHF.L.U32 R2, R2, 0x17, RZ ;  /* 0x0000001702027819 */ /* 0x000fc600000006ff */
[----:B------:R-:W-:-:S04]  /*1a20*/  FFMA R29, R0, 1.4426950216293334961, -R29 ;  /* 0x3fb8aa3b001d7823 */ /* 0x000fc8000000081d */
[----:B------:R-:W-:Y:S01]  /*1a30*/  FFMA R29, R0, 1.925963033500011079e-08, R29 ;  /* 0x32a57060001d7823 */ /* 0x000fe2000000001d */
[----:B0-----:R-:W-:-:S04]  /*1a40*/  FFMA R27, R30, -R3, 1 ;  /* 0x3f8000001e1b7423 */ /* 0x001fc80000000803 */
[----:B------:R-:W-:Y:S01]  /*1a50*/  FFMA R0, R30, R27, R30 ;  /* 0x0000001b1e007223 */ /* 0x000fe2000000001e */
[----:B------:R-:W0:Y:S02]  /*1a60*/  MUFU.EX2 R29, R29 ;  /* 0x0000001d001d7308 */ /* 0x000e240000000800 */
        /* <DEDUP_REMOVED lines=12> */
.L_x_21:
[----:B------:R-:W-:Y:S05]  /*1b30*/  BSYNC.RECONVERGENT B2 ;  /* 0x0000000000027941 */ /* 0x000fea0003800200 */
.L_x_20:
[----:B------:R-:W0:Y:S01]  /*1b40*/  LDC.64 R26, c[0x0][0x380] ;  /* 0x0000e000ff1a7b82 */ /* 0x000e220000000a00 */
[----:B------:R-:W-:-:S05]  /*1b50*/  IADD3 R29, PT, PT, -R16, R14, R9 ;  /* 0x0000000e101d7210 */ /* 0x000fca0007ffe109 */
[----:B0-----:R-:W-:-:S05]  /*1b60*/  IMAD.WIDE R26, R29, 0x4, R26 ;  /* 0x000000041d1a7825 */ /* 0x001fca00078e021a */
[----:B------:R-:W2:Y:S01]  /*1b70*/  LDG.E R34, desc[UR16][R26.64] ;  /* 0x000000101a227981 */ /* 0x000ea2000c1e1900 */
[----:B------:R-:W-:Y:S01]  /*1b80*/  HFMA2 R35, -RZ, RZ, 0.96630859375, -0.0022525787353515625 ;  /* 0x3bbb989dff237431 */ /* 0x000fe200000001ff */
[----:B------:R-:W-:-:S06]  /*1b90*/  UIMAD.WIDE UR4, UR14, 0x4, UR18 ;  /* 0x000000040e0478a5 */ /* 0x000fcc000f8e0212 */
[----:B------:R-:W-:Y:S02]  /*1ba0*/  MOV R28, UR4 ;  /* 0x00000004001c7c02 */ /* 0x000fe40008000f00 */
[----:B------:R-:W-:Y:S01]  /*1bb0*/  MOV R29, UR5 ;  /* 0x00000005001d7c02 */ /* 0x000fe20008000f00 */
[----:B------:R-:W-:Y:S01]  /*1bc0*/  FFMA.SAT R2, R0, R35, 0.5 ;  /* 0x3f00000000027423 */ /* 0x000fe20000002023 */
[----:B------:R-:W-:-:S03]  /*1bd0*/  MOV R35, 0x437c0000 ;  /* 0x437c000000237802 */ /* 0x000fc60000000f00 */
[----:B------:R0:W5:Y:S01]  /*1be0*/  LDG.E R30, desc[UR16][R28.64] ;  /* 0x000000101c1e7981 */ /* 0x000162000c1e1900 */
[----:B------:R-:W-:Y:S01]  /*1bf0*/  BSSY.RECONVERGENT B2, `(.L_x_22) ;  /* 0x0000016000027945 */ /* 0x000fe20003800200 */
[----:B------:R-:W-:-:S04]  /*1c00*/  FFMA.RM R2, R2, R35, 12582913 ;  /* 0x4b40000102027423 */ /* 0x000fc80000004023 */
[C---:B------:R-:W-:Y:S01]  /*1c10*/  FADD R35, R2.reuse, -12583039 ;  /* 0xcb40007f02237421 */ /* 0x040fe20000000000 */
[----:B------:R-:W-:-:S03]  /*1c20*/  SHF.L.U32 R2, R2, 0x17, RZ ;  /* 0x0000001702027819 */ /* 0x000fc600000006ff */
[----:B------:R-:W-:-:S04]  /*1c30*/  FFMA R35, R0, 1.4426950216293334961, -R35 ;  /* 0x3fb8aa3b00237823 */ /* 0x000fc80000000823 */
[----:B------:R-:W-:Y:S02]  /*1c40*/  FFMA R35, R0, 1.925963033500011079e-08, R35 ;  /* 0x32a5706000237823 */ /* 0x000fe40000000023 */
[----:B------:R-:W0:Y:S08]  /*1c50*/  MUFU.RCP R0, R3 ;  /* 0x0000000300007308 */ /* 0x000e300000001000 */
[----:B------:R-:W1:Y:S01]  /*1c60*/  MUFU.EX2 R35, R35 ;  /* 0x0000002300237308 */ /* 0x000e620000000800 */
[----:B0-----:R-:W-:-:S04]  /*1c70*/  FFMA R29, R0, -R3, 1 ;  /* 0x3f800000001d7423 */ /* 0x001fc80000000803 */
[----:B------:R-:W-:Y:S01]  /*1c80*/  FFMA R0, R0, R29, R0 ;  /* 0x0000001d00007223 */ /* 0x000fe20000000000 */
[----:B-1----:R-:W-:-:S04]  /*1c90*/  FMUL R2, R2, R35 ;  /* 0x0000002302027220 */ /* 0x002fc80000400000 */
        /* <DEDUP_REMOVED lines=11> */
.L_x_23:
[----:B------:R-:W-:Y:S05]  /*1d50*/  BSYNC.RECONVERGENT B2 ;  /* 0x0000000000027941 */ /* 0x000fea0003800200 */
.L_x_22:
[----:B------:R-:W-:-:S05]  /*1d60*/  FFMA R7, R12, R17, R7 ;  /* 0x000000110c077223 */ /* 0x000fca0000000007 */
[----:B------:R0:W-:Y:S04]  /*1d70*/  STG.E desc[UR16][R20.64], R7 ;  /* 0x0000000714007986 */ /* 0x0001e8000c101910 */
[----:B------:R-:W2:Y:S02]  /*1d80*/  LDG.E R18, desc[UR16][R18.64] ;  /* 0x0000001012127981 */ /* 0x000ea4000c1e1900 */
[----:B--2---:R-:W-:-:S05]  /*1d90*/  FFMA R12, R32, R18, R7 ;  /* 0x00000012200c7223 */ /* 0x004fca0000000007 */
[----:B------:R-:W-:Y:S04]  /*1da0*/  STG.E desc[UR16][R20.64], R12 ;  /* 0x0000000c14007986 */ /* 0x000fe8000c101910 */
[----:B------:R-:W2:Y:S01]  /*1db0*/  LDG.E R24, desc[UR16][R24.64] ;  /* 0x0000001018187981 */ /* 0x000ea2000c1e1900 */
[----:B------:R-:W-:Y:S01]  /*1dc0*/  HFMA2 R33, -RZ, RZ, 0.96630859375, -0.0022525787353515625 ;  /* 0x3bbb989dff217431 */ /* 0x000fe200000001ff */
[----:B------:R-:W-:-:S04]  /*1dd0*/  MOV R35, 0x437c0000 ;  /* 0x437c000000237802 */ /* 0x000fc80000000f00 */
[----:B------:R-:W-:-:S04]  /*1de0*/  FFMA.SAT R2, R0, R33, 0.5 ;  /* 0x3f00000000027423 */ /* 0x000fc80000002021 */
[----:B------:R-:W-:-:S04]  /*1df0*/  FFMA.RM R2, R2, R35, 12582913 ;  /* 0x4b40000102027423 */ /* 0x000fc80000004023 */
[----:B0-----:R-:W-:-:S04]  /*1e00*/  FADD R7, R2, -12583039 ;  /* 0xcb40007f02077421 */ /* 0x001fc80000000000 */
[----:B------:R-:W-:Y:S01]  /*1e10*/  FFMA R7, R0, 1.4426950216293334961, -R7 ;  /* 0x3fb8aa3b00077823 */ /* 0x000fe20000000807 */
[----:B--2---:R-:W-:-:S03]  /*1e20*/  FFMA R29, R31, R24, R12 ;  /* 0x000000181f1d7223 */ /* 0x004fc6000000000c */
[----:B------:R-:W-:Y:S01]  /*1e30*/  FFMA R0, R0, 1.925963033500011079e-08, R7 ;  /* 0x32a5706000007823 */ /* 0x000fe20000000007 */
[----:B------:R-:W0:Y:S01]  /*1e40*/  LDC.64 R24, c[0x0][0x380] ;  /* 0x0000e000ff187b82 */ /* 0x000e220000000a00 */
[----:B------:R1:W-:Y:S04]  /*1e50*/  STG.E desc[UR16][R20.64], R29 ;  /* 0x0000001d14007986 */ /* 0x0003e8000c101910 */
[----:B------:R2:W3:Y:S01]  /*1e60*/  LDG.E R26, desc[UR16][R26.64] ;  /* 0x000000101a1a7981 */ /* 0x0004e2000c1e1900 */
[----:B------:R-:W4:Y:S01]  /*1e70*/  MUFU.EX2 R7, R0 ;  /* 0x0000000000077308 */ /* 0x000f220000000800 */
[----:B------:R-:W-:Y:S02]  /*1e80*/  SHF.L.U32 R2, R2, 0x17, RZ ;  /* 0x0000001702027819 */ /* 0x000fe400000006ff */
[----:B--2---:R-:W-:-:S03]  /*1e90*/  IADD3 R27, PT, PT, R15, UR14, R6 ;  /* 0x0000000e0f1b7c10 */ /* 0x004fc6000fffe006 */
[----:B----4-:R-:W-:-:S04]  /*1ea0*/  FMUL R7, R2, R7 ;  /* 0x0000000702077220 */ /* 0x010fc80000400000 */
[----:B------:R-:W-:Y:S01]  /*1eb0*/  FMUL R30, R30, R7 ;  /* 0x000000071e1e7220 */ /* 0x000fe20000400000 */
[----:B------:R-:W-:-:S04]  /*1ec0*/  UIMAD UR4, UR10, UR15, UR9 ;  /* 0x0000000f0a0472a4 */ /* 0x000fc8000f8e0209 */
[----:B------:R-:W-:-:S06]  /*1ed0*/  UIMAD.WIDE.U32 UR4, UR4, 0x4, UR20 ;  /* 0x00000004040478a5 */ /* 0x000fcc000f8e0014 */
[----:B------:R-:W-:Y:S01]  /*1ee0*/  MOV R28, UR4 ;  /* 0x00000004001c7c02 */ /* 0x000fe20008000f00 */
[----:B---3--:R-:W-:Y:S01]  /*1ef0*/  FFMA R18, R30, R26, R29 ;  /* 0x0000001a1e127223 */ /* 0x008fe2000000001d */
[----:B0-----:R-:W-:-:S04]  /*1f00*/  IMAD.WIDE R26, R27, 0x4, R24 ;  /* 0x000000041b1a7825 */ /* 0x001fc800078e0218 */
[----:B------:R0:W-:Y:S04]  /*1f10*/  STG.E desc[UR16][R20.64], R18 ;  /* 0x0000001214007986 */ /* 0x0001e8000c101910 */
[----:B------:R-:W2:Y:S04]  /*1f20*/  LDG.E R7, desc[UR16][R26.64] ;  /* 0x000000101a077981 */ /* 0x000ea8000c1e1900 */
[----:B------:R-:W2:Y:S01]  /*1f30*/  LDG.E R24, desc[UR16][R22.64] ;  /* 0x0000001016187981 */ /* 0x000ea2000c1e1900 */
[----:B-1----:R-:W-:-:S05]  /*1f40*/  MOV R29, UR5 ;  /* 0x00000005001d7c02 */ /* 0x002fca0008000f00 */
[----:B------:R0:W5:Y:S01]  /*1f50*/  LDG.E R12, desc[UR16][R28.64] ;  /* 0x000000101c0c7981 */ /* 0x000162000c1e1900 */
[----:B------:R-:W1:Y:S01]  /*1f60*/  MUFU.RCP R2, R3 ;  /* 0x0000000300027308 */ /* 0x000e620000001000 */
[----:B------:R-:W-:Y:S01]  /*1f70*/  BSSY.RECONVERGENT B2, `(.L_x_24) ;  /* 0x000000d000027945 */ /* 0x000fe20003800200 */
[----:B-1----:R-:W-:Y:S01]  /*1f80*/  FFMA R15, R2, -R3, 1 ;  /* 0x3f800000020f7423 */ /* 0x002fe20000000803 */
[----:B--2---:R-:W-:-:S04]  /*1f90*/  FADD R0, R7, -R24 ;  /* 0x8000001807007221 */ /* 0x004fc80000000000 */
[----:B------:R-:W-:Y:S01]  /*1fa0*/  FMUL R19, R0, -R0 ;  /* 0x8000000000137220 */ /* 0x000fe20000400000 */
[----:B------:R-:W-:-:S03]  /*1fb0*/  FFMA R0, R2, R15, R2 ;  /* 0x0000000f02007223 */ /* 0x000fc60000000002 */
[----:B------:R-:W1:Y:S01]  /*1fc0*/  FCHK P0, R19, R3 ;  /* 0x0000000313007302 */ /* 0x000e620000000000 */
[----:B------:R-:W-:-:S04]  /*1fd0*/  FFMA R2, R0, R19, RZ ;  /* 0x0000001300027223 */ /* 0x000fc800000000ff */
[----:B------:R-:W-:-:S04]  /*1fe0*/  FFMA R15, R2, -R3, R19 ;  /* 0x80000003020f7223 */ /* 0x000fc80000000013 */
[----:B------:R-:W-:Y:S01]  /*1ff0*/  FFMA R0, R0, R15, R2 ;  /* 0x0000000f00007223 */ /* 0x000fe20000000002 */
[----:B01----:R-:W-:Y:S06]  /*2000*/  @!P0 BRA `(.L_x_25) ;  /* 0x00000000000c8947 */ /* 0x003fec0003800000 */
[----:B------:R-:W-:Y:S02]  /*2010*/  MOV R0, R19 ;  /* 0x0000001300007202 */ /* 0x000fe40000000f00 */
[----:B------:R-:W-:-:S07]  /*2020*/  MOV R2, 0x2040 ;  /* 0x0000204000027802 */ /* 0x000fce0000000f00 */
[----:B-----5:R-:W-:Y:S05]  /*2030*/  CALL.REL.NOINC `($__internal_0_$__cuda_sm3x_div_rn_noftz_f32_slowpath) ;  /* 0x00000004005c7944 */ /* 0x020fea0003c00000 */
.L_x_25:
[----:B------:R-:W-:Y:S05]  /*2040*/  BSYNC.RECONVERGENT B2 ;  /* 0x0000000000027941 */ /* 0x000fea0003800200 */
.L_x_24:
[----:B------:R-:W0:Y:S01]  /*2050*/  LDC.64 R26, c[0x0][0x380] ;  /* 0x0000e000ff1a7b82 */ /* 0x000e220000000a00 */
[----:B------:R-:W-:-:S05]  /*2060*/  IMAD R15, R5, UR22, R14 ;  /* 0x00000016050f7c24 */ /* 0x000fca000f8e020e */
[----:B------:R-:W-:-:S05]  /*2070*/  IADD3 R15, PT, PT, -R16, R15, RZ ;  /* 0x0000000f100f7210 */ /* 0x000fca0007ffe1ff */
[----:B0-----:R-:W-:-:S05]  /*2080*/  IMAD.WIDE R26, R15, 0x4, R26 ;  /* 0x000000040f1a7825 */ /* 0x001fca00078e021a */
[----:B------:R-:W2:Y:S01]  /*2090*/  LDG.E R25, desc[UR16][R26.64] ;  /* 0x000000101a197981 */ /* 0x000ea2000c1e1900 */
[----:B------:R-:W-:Y:S01]  /*20a0*/  HFMA2 R19, -RZ, RZ, 0.96630859375, -0.0022525787353515625 ;  /* 0x3bbb989dff137431 */ /* 0x000fe200000001ff */
[----:B------:R-:W-:Y:S01]  /*20b0*/  MOV R29, 0x437c0000 ;  /* 0x437c0000001d7802 */ /* 0x000fe20000000f00 */
[----:B------:R-:W-:Y:S01]  /*20c0*/  UIMAD UR4, UR10, UR15, UR13 ;  /* 0x0000000f0a0472a4 */ /* 0x000fe2000f8e020d */
        /* <DEDUP_REMOVED lines=10> */
[----:B------:R-:W-:Y:S03]  /*2170*/  BSSY.RECONVERGENT B2, `(.L_x_26) ;  /* 0x0000011000027945 */ /* 0x000fe60003800200 */
        /* <DEDUP_REMOVED lines=16> */
.L_x_27:
[----:B------:R-:W-:Y:S05]  /*2280*/  BSYNC.RECONVERGENT B2 ;  /* 0x0000000000027941 */ /* 0x000fea0003800200 */
.L_x_26:
[----:B------:R-:W-:-:S05]  /*2290*/  FFMA R18, R7, R12, R18 ;  /* 0x0000000c07127223 */ /* 0x000fca0000000012 */
[----:B------:R4:W-:Y:S04]  /*22a0*/  STG.E desc[UR16][R20.64], R18 ;  /* 0x0000001214007986 */ /* 0x0009e8000c101910 */
[----:B------:R-:W2:Y:S01]  /*22b0*/  LDG.E R26, desc[UR16][R26.64] ;  /* 0x000000101a1a7981 */ /* 0x000ea2000c1e1900 */
[----:B------:R-:W-:Y:S01]  /*22c0*/  HFMA2 R7, -RZ, RZ, 0.96630859375, -0.0022525787353515625 ;  /* 0x3bbb989dff077431 */ /* 0x000fe200000001ff */
[----:B------:R-:W-:Y:S01]  /*22d0*/  MOV R15, 0x437c0000 ;  /* 0x437c0000000f7802 */ /* 0x000fe20000000f00 */
[----:B------:R-:W-:Y:S01]  /*22e0*/  FADD R32, R17, R32 ;  /* 0x0000002011207221 */ /* 0x000fe20000000000 */
[----:B------:R-:W-:Y:S02]  /*22f0*/  UISETP.NE.AND UP0, UPT, UR8, UR15, UPT ;  /* 0x0000000f0800728c */ /* 0x000fe4000bf05270 */
[----:B------:R-:W-:Y:S01]  /*2300*/  UIADD3 UR4, UPT, UPT, UR8, 0x1, URZ ;  /* 0x0000000108047890 */ /* 0x000fe2000fffe0ff */
[----:B------:R-:W-:Y:S01]  /*2310*/  FADD R31, R31, R32 ;  /* 0x000000201f1f7221 */ /* 0x000fe20000000000 */
[----:B------:R-:W-:Y:S01]  /*2320*/  ULOP3.LUT UR14, URZ, UR8, URZ, 0x33, !UPT ;  /* 0x00000008ff0e7292 */ /* 0x000fe2000f8e33ff */
[----:B------:R-:W-:-:S02]  /*2330*/  FFMA.SAT R2, R0, R7, 0.5 ;  /* 0x3f00000000027423 */ /* 0x000fc40000002007 */
[----:B------:R-:W-:Y:S02]  /*2340*/  FADD R31, R30, R31 ;  /* 0x0000001f1e1f7221 */ /* 0x000fe40000000000 */
[----:B------:R-:W-:Y:S01]  /*2350*/  UMOV UR8, UR4 ;  /* 0x0000000400087c82 */ /* 0x000fe20008000000 */
[----:B------:R-:W-:-:S04]  /*2360*/  FFMA.RM R2, R2, R15, 12582913 ;  /* 0x4b40000102027423 */ /* 0x000fc8000000400f */
[C---:B------:R-:W-:Y:S01]  /*2370*/  FADD R7, R2.reuse, -12583039 ;  /* 0xcb40007f02077421 */ /* 0x040fe20000000000 */
[----:B------:R-:W-:-:S03]  /*2380*/  SHF.L.U32 R2, R2, 0x17, RZ ;  /* 0x0000001702027819 */ /* 0x000fc600000006ff */
[----:B------:R-:W-:-:S04]  /*2390*/  FFMA R7, R0, 1.4426950216293334961, -R7 ;  /* 0x3fb8aa3b00077823 */ /* 0x000fc80000000807 */
[----:B------:R-:W-:-:S04]  /*23a0*/  FFMA R0, R0, 1.925963033500011079e-08, R7 ;  /* 0x32a5706000007823 */ /* 0x000fc80000000007 */
[----:B------:R-:W0:Y:S02]  /*23b0*/  MUFU.EX2 R7, R0 ;  /* 0x0000000000077308 */ /* 0x000e240000000800 */
[----:B0-----:R-:W-:-:S04]  /*23c0*/  FMUL R7, R2, R7 ;  /* 0x0000000702077220 */ /* 0x001fc80000400000 */
[----:B------:R-:W-:-:S04]  /*23d0*/  FMUL R15, R14, R7 ;  /* 0x000000070e0f7220 */ /* 0x000fc80000400000 */
[----:B--2---:R-:W-:Y:S01]  /*23e0*/  FFMA R7, R15, R26, R18 ;  /* 0x0000001a0f077223 */ /* 0x004fe20000000012 */
[----:B------:R-:W-:-:S04]  /*23f0*/  FADD R15, R12, R15 ;  /* 0x0000000f0c0f7221 */ /* 0x000fc80000000000 */
[----:B------:R4:W-:Y:S01]  /*2400*/  STG.E desc[UR16][R20.64], R7 ;  /* 0x0000000714007986 */ /* 0x0009e2000c101910 */
[----:B------:R-:W-:-:S04]  /*2410*/  FADD R8, R15, R8 ;  /* 0x000000080f087221 */ /* 0x000fc80000000000 */
[----:B------:R-:W-:Y:S01]  /*2420*/  FADD R8, R8, R31 ;  /* 0x0000001f08087221 */ /* 0x000fe20000000000 */
[----:B------:R-:W-:Y:S06]  /*2430*/  BRA.U UP0, `(.L_x_28) ;  /* 0xfffffff100207547 */ /* 0x000fec000b83ffff */
.L_x_15:
[----:B------:R-:W1:Y:S01]  /*2440*/  LDCU UR5, c[0x0][0x398] ;  /* 0x00007300ff0577ac */ /* 0x000e620008000800 */
[----:B------:R-:W-:Y:S01]  /*2450*/  FADD R13, R10, R13 ;  /* 0x0000000d0a0d7221 */ /* 0x000fe20000000000 */
[----:B------:R-:W-:-:S03]  /*2460*/  UIADD3 UR4, UPT, UPT, UR11, 0x1, URZ ;  /* 0x000000010b047890 */ /* 0x000fc6000fffe0ff */
[----:B------:R-:W-:Y:S01]  /*2470*/  FADD R8, R13, R8 ;  /* 0x000000080d087221 */ /* 0x000fe20000000000 */
[----:B-1----:R-:W-:-:S03]  /*2480*/  UISETP.NE.AND UP0, UPT, UR11, UR5, UPT ;  /* 0x000000050b00728c */ /* 0x002fc6000bf05270 */
[----:B------:R-:W-:-:S06]  /*2490*/  UMOV UR11, UR4 ;  /* 0x00000004000b7c82 */ /* 0x000fcc0008000000 */
[----:B------:R-:W-:Y:S05]  /*24a0*/  BRA.U UP0, `(.L_x_29) ;  /* 0xffffffdd006c7547 */ /* 0x000fea000b83ffff */
.L_x_0:
[----:B-----5:R-:W1:Y:S01]  /*24b0*/  MUFU.RCP R3, R8 ;  /* 0x0000000800037308 */ /* 0x020e620000001000 */
[----:B------:R-:W-:Y:S07]  /*24c0*/  BSSY.RECONVERGENT B2, `(.L_x_30) ;  /* 0x000000c000027945 */ /* 0x000fee0003800200 */
[----:B------:R-:W2:Y:S01]  /*24d0*/  FCHK P0, R7, R8 ;  /* 0x0000000807007302 */ /* 0x000ea20000000000 */
[----:B-1----:R-:W-:-:S04]  /*24e0*/  FFMA R0, R3, -R8, 1 ;  /* 0x3f80000003007423 */ /* 0x002fc80000000808 */
[----:B------:R-:W-:-:S04]  /*24f0*/  FFMA R0, R3, R0, R3 ;  /* 0x0000000003007223 */ /* 0x000fc80000000003 */
[----:B------:R-:W-:-:S04]  /*2500*/  FFMA R2, R0, R7, RZ ;  /* 0x0000000700027223 */ /* 0x000fc800000000ff */
[----:B------:R-:W-:-:S04]  /*2510*/  FFMA R3, R2, -R8, R7 ;  /* 0x8000000802037223 */ /* 0x000fc80000000007 */
[----:B------:R-:W-:Y:S01]  /*2520*/  FFMA R0, R0, R3, R2 ;  /* 0x0000000300007223 */ /* 0x000fe20000000002 */
[----:B--2---:R-:W-:Y:S06]  /*2530*/  @!P0 BRA `(.L_x_31) ;  /* 0x0000000000108947 */ /* 0x004fec0003800000 */
[----:B------:R-:W-:Y:S02]  /*2540*/  MOV R0, R7 ;  /* 0x0000000700007202 */ /* 0x000fe40000000f00 */
[----:B------:R-:W-:Y:S02]  /*2550*/  MOV R3, R8 ;  /* 0x0000000800037202 */ /* 0x000fe40000000f00 */
[----:B------:R-:W-:-:S07]  /*2560*/  MOV R2, 0x2580 ;  /* 0x0000258000027802 */ /* 0x000fce0000000f00 */
[----:B0---4-:R-:W-:Y:S05]  /*2570*/  CALL.REL.NOINC `($__internal_0_$__cuda_sm3x_div_rn_noftz_f32_slowpath) ;  /* 0x00000000000c7944 */ /* 0x011fea0003c00000 */
.L_x_31:
[----:B------:R-:W-:Y:S05]  /*2580*/  BSYNC.RECONVERGENT B2 ;  /* 0x0000000000027941 */ /* 0x000fea0003800200 */
.L_x_30:
[----:B------:R-:W-:Y:S01]  /*2590*/  STG.E desc[UR16][R20.64], R0 ;  /* 0x0000000014007986 */ /* 0x000fe2000c101910 */
[----:B------:R-:W-:Y:S05]  /*25a0*/  EXIT ;  /* 0x000000000000794d */ /* 0x000fea0003800000 */
        .weak           $__internal_0_$__cuda_sm3x_div_rn_noftz_f32_slowpath
        .type           $__internal_0_$__cuda_sm3x_div_rn_noftz_f32_slowpath,@function
        .size           $__internal_0_$__cuda_sm3x_div_rn_noftz_f32_slowpath,(.L_x_66 - $__internal_0_$__cuda_sm3x_div_rn_noftz_f32_slowpath)
$__internal_0_$__cuda_sm3x_div_rn_noftz_f32_slowpath:
[----:B------:R-:W-:Y:S01]  /*25b0*/  SHF.R.U32.HI R29, RZ, 0x17, R3 ;  /* 0x00000017ff1d7819 */ /* 0x000fe20000011603 */
[----:B------:R-:W-:Y:S01]  /*25c0*/  BSSY.RECONVERGENT B0, `(.L_x_32) ;  /* 0x0000063000007945 */ /* 0x000fe20003800200 */
[----:B------:R-:W-:Y:S02]  /*25d0*/  SHF.R.U32.HI R34, RZ, 0x17, R0 ;  /* 0x00000017ff227819 */ /* 0x000fe40000011600 */
[----:B------:R-:W-:Y:S02]  /*25e0*/  LOP3.LUT R29, R29, 0xff, RZ, 0xc0, !PT ;  /* 0x000000ff1d1d7812 */ /* 0x000fe400078ec0ff */
[----:B------:R-:W-:Y:S02]  /*25f0*/  LOP3.LUT R34, R34, 0xff, RZ, 0xc0, !PT ;  /* 0x000000ff22227812 */ /* 0x000fe400078ec0ff */
[----:B------:R-:W-:Y:S02]  /*2600*/  IADD3 R35, PT, PT, R29, -0x1, RZ ;  /* 0xffffffff1d237810 */ /* 0x000fe40007ffe0ff */
[----:B------:R-:W-:-:S02]  /*2610*/  IADD3 R36, PT, PT, R34, -0x1, RZ ;  /* 0xffffffff22247810 */ /* 0x000fc40007ffe0ff */
[----:B------:R-:W-:Y:S02]  /*2620*/  ISETP.GT.U32.AND P0, PT, R35, 0xfd, PT ;  /* 0x000000fd2300780c */ /* 0x000fe40003f04070 */
[----:B------:R-:W-:Y:S02]  /*2630*/  MOV R37, R3 ;  /* 0x0000000300257202 */ /* 0x000fe40000000f00 */
[----:B------:R-:W-:-:S13]  /*2640*/  ISETP.GT.U32.OR P0, PT, R36, 0xfd, P0 ;  /* 0x000000fd2400780c */ /* 0x000fda0000704470 */
[----:B------:R-:W-:Y:S01]  /*2650*/  @!P0 MOV R28, RZ ;  /* 0x000000ff001c8202 */ /* 0x000fe20000000f00 */
[----:B------:R-:W-:Y:S06]  /*2660*/  @!P0 BRA `(.L_x_33) ;  /* 0x00000000005c8947 */ /* 0x000fec0003800000 */
[----:B------:R-:W-:Y:S02]  /*2670*/  FSETP.GTU.FTZ.AND P0, PT, |R0|, +INF , PT ;  /* 0x7f8000000000780b */ /* 0x000fe40003f1c200 */
[----:B------:R-:W-:-:S04]  /*2680*/  FSETP.GTU.FTZ.AND P1, PT, |R3|, +INF , PT ;  /* 0x7f8000000300780b */ /* 0x000fc80003f3c200 */
[----:B------:R-:W-:-:S13]  /*2690*/  PLOP3.LUT P0, PT, P0, P1, PT, 0xf8, 0x8f ;  /* 0x00000000008f781c */ /* 0x000fda0000703f70 */
[----:B------:R-:W-:Y:S05]  /*26a0*/  @P0 BRA `(.L_x_34) ;  /* 0x00000004004c0947 */ /* 0x000fea0003800000 */
[----:B------:R-:W-:-:S13]  /*26b0*/  LOP3.LUT P0, RZ, R37, 0x7fffffff, R0, 0xc8, !PT ;  /* 0x7fffffff25ff7812 */ /* 0x000fda000780c800 */
[----:B------:R-:W-:Y:S05]  /*26c0*/  @!P0 BRA `(.L_x_35) ;  /* 0x00000004003c8947 */ /* 0x000fea0003800000 */
[C---:B------:R-:W-:Y:S02]  /*26d0*/  FSETP.NEU.FTZ.AND P2, PT, |R0|.reuse, +INF , PT ;  /* 0x7f8000000000780b */ /* 0x040fe40003f5d200 */
[----:B------:R-:W-:Y:S02]  /*26e0*/  FSETP.NEU.FTZ.AND P1, PT, |R3|, +INF , PT ;  /* 0x7f8000000300780b */ /* 0x000fe40003f3d200 */
[----:B------:R-:W-:-:S11]  /*26f0*/  FSETP.NEU.FTZ.AND P0, PT, |R0|, +INF , PT ;  /* 0x7f8000000000780b */ /* 0x000fd60003f1d200 */
[----:B------:R-:W-:Y:S05]  /*2700*/  @!P1 BRA !P2, `(.L_x_35) ;  /* 0x00000004002c9947 */ /* 0x000fea0005000000 */
[----:B------:R-:W-:-:S04]  /*2710*/  LOP3.LUT P2, RZ, R0, 0x7fffffff, RZ, 0xc0, !PT ;  /* 0x7fffffff00ff7812 */ /* 0x000fc8000784c0ff */
[----:B------:R-:W-:-:S13]  /*2720*/  PLOP3.LUT P1, PT, P1, P2, PT, 0x2f, 0xf2 ;  /* 0x0000000000f2781c */ /* 0x000fda0000f24577 */
[----:B------:R-:W-:Y:S05]  /*2730*/  @P1 BRA `(.L_x_36) ;  /* 0x0000000400181947 */ /* 0x000fea0003800000 */
[----:B------:R-:W-:-:S04]  /*2740*/  LOP3.LUT P1, RZ, R37, 0x7fffffff, RZ, 0xc0, !PT ;  /* 0x7fffffff25ff7812 */ /* 0x000fc8000782c0ff */
[----:B------:R-:W-:-:S13]  /*2750*/  PLOP3.LUT P0, PT, P0, P1, PT, 0x2f, 0xf2 ;  /* 0x0000000000f2781c */ /* 0x000fda0000702577 */
[----:B------:R-:W-:Y:S05]  /*2760*/  @P0 BRA `(.L_x_37) ;  /* 0x0000000400000947 */ /* 0x000fea0003800000 */
[----:B------:R-:W-:Y:S02]  /*2770*/  ISETP.GE.AND P0, PT, R36, RZ, PT ;  /* 0x000000ff2400720c */ /* 0x000fe40003f06270 */
[----:B------:R-:W-:-:S11]  /*2780*/  ISETP.GE.AND P1, PT, R35, RZ, PT ;  /* 0x000000ff2300720c */ /* 0x000fd60003f26270 */
[----:B------:R-:W-:Y:S01]  /*2790*/  @P0 MOV R28, RZ ;  /* 0x000000ff001c0202 */ /* 0x000fe20000000f00 */
[----:B------:R-:W-:Y:S01]  /*27a0*/  @!P0 FFMA R0, R0, 1.84467440737095516160e+19, RZ ;  /* 0x5f80000000008823 */ /* 0x000fe200000000ff */
[----:B------:R-:W-:Y:S01]  /*27b0*/  @!P0 MOV R28, 0xffffffc0 ;  /* 0xffffffc0001c8802 */ /* 0x000fe20000000f00 */
[----:B------:R-:W-:-:S03]  /*27c0*/  @!P1 FFMA R37, R3, 1.84467440737095516160e+19, RZ ;  /* 0x5f80000003259823 */ /* 0x000fc600000000ff */
[----:B------:R-:W-:-:S07]  /*27d0*/  @!P1 IADD3 R28, PT, PT, R28, 0x40, RZ ;  /* 0x000000401c1c9810 */ /* 0x000fce0007ffe0ff */
.L_x_33:
[----:B------:R-:W-:Y:S01]  /*27e0*/  LEA R36, R29, 0xc0800000, 0x17 ;  /* 0xc08000001d247811 */ /* 0x000fe200078eb8ff */
[----:B------:R-:W-:Y:S01]  /*27f0*/  BSSY.RECONVERGENT B1, `(.L_x_38) ;  /* 0x0000036000017945 */ /* 0x000fe20003800200 */
[----:B------:R-:W-:Y:S02]  /*2800*/  IADD3 R34, PT, PT, R34, -0x7f, RZ ;  /* 0xffffff8122227810 */ /* 0x000fe40007ffe0ff */
[----:B------:R-:W-:Y:S02]  /*2810*/  IADD3 R36, PT, PT, -R36, R37, RZ ;  /* 0x0000002524247210 */ /* 0x000fe40007ffe1ff */
[C---:B------:R-:W-:Y:S01]  /*2820*/  IADD3 R29, PT, PT, R34.reuse, 0x7f, -R29 ;  /* 0x0000007f221d7810 */ /* 0x040fe20007ffe81d */
[----:B------:R-:W-:Y:S01]  /*2830*/  IMAD R0, R34, -0x800000, R0 ;  /* 0xff80000022007824 */ /* 0x000fe200078e0200 */
[----:B------:R-:W0:Y:S01]  /*2840*/  MUFU.RCP R35, R36 ;  /* 0x0000002400237308 */ /* 0x000e220000001000 */
[----:B------:R-:W-:Y:S01]  /*2850*/  FADD.FTZ R37, -R36, -RZ ;  /* 0x800000ff24257221 */ /* 0x000fe20000010100 */
[----:B------:R-:W-:-:S03]  /*2860*/  IADD3 R29, PT, PT, R29, R28, RZ ;  /* 0x0000001c1d1d7210 */ /* 0x000fc60007ffe0ff */
[----:B0-----:R-:W-:-:S04]  /*2870*/  FFMA R34, R35, R37, 1 ;  /* 0x3f80000023227423 */ /* 0x001fc80000000025 */
[----:B------:R-:W-:-:S04]  /*2880*/  FFMA R35, R35, R34, R35 ;  /* 0x0000002223237223 */ /* 0x000fc80000000023 */
[----:B------:R-:W-:-:S04]  /*2890*/  FFMA R34, R0, R35, RZ ;  /* 0x0000002300227223 */ /* 0x000fc800000000ff */
[----:B------:R-:W-:-:S04]  /*28a0*/  FFMA R28, R37, R34, R0 ;  /* 0x00000022251c7223 */ /* 0x000fc80000000000 */
[----:B------:R-:W-:-:S04]  /*28b0*/  FFMA R28, R35, R28, R34 ;  /* 0x0000001c231c7223 */ /* 0x000fc80000000022 */
[----:B------:R-:W-:-:S04]  /*28c0*/  FFMA R37, R37, R28, R0 ;  /* 0x0000001c25257223 */ /* 0x000fc80000000000 */
[----:B------:R-:W-:-:S05]  /*28d0*/  FFMA R0, R35, R37, R28 ;  /* 0x0000002523007223 */ /* 0x000fca000000001c */
[----:B------:R-:W-:-:S04]  /*28e0*/  SHF.R.U32.HI R34, RZ, 0x17, R0 ;  /* 0x00000017ff227819 */ /* 0x000fc80000011600 */
[----:B------:R-:W-:-:S04]  /*28f0*/  LOP3.LUT R34, R34, 0xff, RZ, 0xc0, !PT ;  /* 0x000000ff22227812 */ /* 0x000fc800078ec0ff */
[----:B------:R-:W-:-:S04]  /*2900*/  IADD3 R34, PT, PT, R34, R29, RZ ;  /* 0x0000001d22227210 */ /* 0x000fc80007ffe0ff */
[----:B------:R-:W-:-:S04]  /*2910*/  IADD3 R36, PT, PT, R34, -0x1, RZ ;  /* 0xffffffff22247810 */ /* 0x000fc80007ffe0ff */
[----:B------:R-:W-:-:S13]  /*2920*/  ISETP.GE.U32.AND P0, PT, R36, 0xfe, PT ;  /* 0x000000fe2400780c */ /* 0x000fda0003f06070 */
[----:B------:R-:W-:Y:S05]  /*2930*/  @!P0 BRA `(.L_x_39) ;  /* 0x0000000000808947 */ /* 0x000fea0003800000 */
[----:B------:R-:W-:-:S13]  /*2940*/  ISETP.GT.AND P0, PT, R34, 0xfe, PT ;  /* 0x000000fe2200780c */ /* 0x000fda0003f04270 */
[----:B------:R-:W-:Y:S05]  /*2950*/  @P0 BRA `(.L_x_40) ;  /* 0x00000000006c0947 */ /* 0x000fea0003800000 */
[----:B------:R-:W-:-:S13]  /*2960*/  ISETP.GE.AND P0, PT, R34, 0x1, PT ;  /* 0x000000012200780c */ /* 0x000fda0003f06270 */
[----:B------:R-:W-:Y:S05]  /*2970*/  @P0 BRA `(.L_x_41) ;  /* 0x0000000000740947 */ /* 0x000fea0003800000 */
[----:B------:R-:W-:Y:S02]  /*2980*/  ISETP.GE.AND P0, PT, R34, -0x18, PT ;  /* 0xffffffe82200780c */ /* 0x000fe40003f06270 */
[----:B------:R-:W-:-:S11]  /*2990*/  LOP3.LUT R0, R0, 0x80000000, RZ, 0xc0, !PT ;  /* 0x8000000000007812 */ /* 0x000fd600078ec0ff */
[----:B------:R-:W-:Y:S05]  /*29a0*/  @!P0 BRA `(.L_x_41) ;  /* 0x0000000000688947 */ /* 0x000fea0003800000 */
[CCC-:B------:R-:W-:Y:S01]  /*29b0*/  FFMA.RP R29, R35.reuse, R37.reuse, R28.reuse ;  /* 0x00000025231d7223 */ /* 0x1c0fe2000000801c */
[CCC-:B------:R-:W-:Y:S01]  /*29c0*/  FFMA.RM R36, R35.reuse, R37.reuse, R28.reuse ;  /* 0x0000002523247223 */ /* 0x1c0fe2000000401c */
[----:B------:R-:W-:Y:S01]  /*29d0*/  FFMA.RZ R28, R35, R37, R28 ;  /* 0x00000025231c7223 */ /* 0x000fe2000000c01c */
[C---:B------:R-:W-:Y:S02]  /*29e0*/  ISETP.NE.AND P2, PT, R34.reuse, RZ, PT ;  /* 0x000000ff2200720c */ /* 0x040fe40003f45270 */
[----:B------:R-:W-:Y:S02]  /*29f0*/  ISETP.NE.AND P1, PT, R34, RZ, PT ;  /* 0x000000ff2200720c */ /* 0x000fe40003f25270 */
[----:B------:R-:W-:Y:S02]  /*2a00*/  LOP3.LUT R28, R28, 0x7fffff, RZ, 0xc0, !PT ;  /* 0x007fffff1c1c7812 */ /* 0x000fe400078ec0ff */
[----:B------:R-:W-:Y:S02]  /*2a10*/  FSETP.NEU.FTZ.AND P0, PT, R29, R36, PT ;  /* 0x000000241d00720b */ /* 0x000fe40003f1d000 */
[----:B------:R-:W-:-:S02]  /*2a20*/  LOP3.LUT R29, R28, 0x800000, RZ, 0xfc, !PT ;  /* 0x008000001c1d7812 */ /* 0x000fc400078efcff */
[C---:B------:R-:W-:Y:S02]  /*2a30*/  IADD3 R28, PT, PT, R34.reuse, 0x20, RZ ;  /* 0x00000020221c7810 */ /* 0x040fe40007ffe0ff */
[----:B------:R-:W-:Y:S02]  /*2a40*/  IADD3 R34, PT, PT, -R34, RZ, RZ ;  /* 0x000000ff22227210 */ /* 0x000fe40007ffe1ff */
[----:B------:R-:W-:Y:S02]  /*2a50*/  SHF.L.U32 R28, R29, R28, RZ ;  /* 0x0000001c1d1c7219 */ /* 0x000fe400000006ff */
[----:B------:R-:W-:Y:S02]  /*2a60*/  SEL R34, R34, RZ, P2 ;  /* 0x000000ff22227207 */ /* 0x000fe40001000000 */
[----:B------:R-:W-:Y:S02]  /*2a70*/  ISETP.NE.AND P1, PT, R28, RZ, P1 ;  /* 0x000000ff1c00720c */ /* 0x000fe40000f25270 */
[----:B------:R-:W-:-:S02]  /*2a80*/  SHF.R.U32.HI R35, RZ, R34, R29 ;  /* 0x00000022ff237219 */ /* 0x000fc4000001161d */
[----:B------:R-:W-:Y:S02]  /*2a90*/  PLOP3.LUT P0, PT, P0, P1, PT, 0xf8, 0x8f ;  /* 0x00000000008f781c */ /* 0x000fe40000703f70 */
[----:B------:R-:W-:Y:S02]  /*2aa0*/  SHF.R.U32.HI R29, RZ, 0x1, R35 ;  /* 0x00000001ff1d7819 */ /* 0x000fe40000011623 */
[----:B------:R-:W-:-:S04]  /*2ab0*/  SEL R28, RZ, 0x1, !P0 ;  /* 0x00000001ff1c7807 */ /* 0x000fc80004000000 */
[----:B------:R-:W-:-:S04]  /*2ac0*/  LOP3.LUT R28, R28, 0x1, R29, 0xf8, !PT ;  /* 0x000000011c1c7812 */ /* 0x000fc800078ef81d */
[----:B------:R-:W-:-:S04]  /*2ad0*/  LOP3.LUT R28, R28, R35, RZ, 0xc0, !PT ;  /* 0x000000231c1c7212 */ /* 0x000fc800078ec0ff */
[----:B------:R-:W-:-:S04]  /*2ae0*/  IADD3 R29, PT, PT, R29, R28, RZ ;  /* 0x0000001c1d1d7210 */ /* 0x000fc80007ffe0ff */
[----:B------:R-:W-:Y:S01]  /*2af0*/  LOP3.LUT R0, R29, R0, RZ, 0xfc, !PT ;  /* 0x000000001d007212 */ /* 0x000fe200078efcff */
[----:B------:R-:W-:Y:S06]  /*2b00*/  BRA `(.L_x_41) ;  /* 0x0000000000107947 */ /* 0x000fec0003800000 */
.L_x_40:
[----:B------:R-:W-:-:S04]  /*2b10*/  LOP3.LUT R0, R0, 0x80000000, RZ, 0xc0, !PT ;  /* 0x8000000000007812 */ /* 0x000fc800078ec0ff */
[----:B------:R-:W-:Y:S01]  /*2b20*/  LOP3.LUT R0, R0, 0x7f800000, RZ, 0xfc, !PT ;  /* 0x7f80000000007812 */ /* 0x000fe200078efcff */
[----:B------:R-:W-:Y:S06]  /*2b30*/  BRA `(.L_x_41) ;  /* 0x0000000000047947 */ /* 0x000fec0003800000 */
.L_x_39:
[----:B------:R-:W-:-:S07]  /*2b40*/  LEA R0, R29, R0, 0x17 ;  /* 0x000000001d007211 */ /* 0x000fce00078eb8ff */
.L_x_41:
[----:B------:R-:W-:Y:S05]  /*2b50*/  BSYNC.RECONVERGENT B1 ;  /* 0x0000000000017941 */ /* 0x000fea0003800200 */
.L_x_38:
[----:B------:R-:W-:Y:S05]  /*2b60*/  BRA `(.L_x_42) ;  /* 0x0000000000207947 */ /* 0x000fea0003800000 */
.L_x_37:
[----:B------:R-:W-:-:S04]  /*2b70*/  LOP3.LUT R0, R37, 0x80000000, R0, 0x48, !PT ;  /* 0x8000000025007812 */ /* 0x000fc800078e4800 */
[----:B------:R-:W-:Y:S01]  /*2b80*/  LOP3.LUT R0, R0, 0x7f800000, RZ, 0xfc, !PT ;  /* 0x7f80000000007812 */ /* 0x000fe200078efcff */
[----:B------:R-:W-:Y:S06]  /*2b90*/  BRA `(.L_x_42) ;  /* 0x0000000000147947 */ /* 0x000fec0003800000 */
.L_x_36:
[----:B------:R-:W-:Y:S01]  /*2ba0*/  LOP3.LUT R0, R37, 0x80000000, R0, 0x48, !PT ;  /* 0x8000000025007812 */ /* 0x000fe200078e4800 */
[----:B------:R-:W-:Y:S06]  /*2bb0*/  BRA `(.L_x_42) ;  /* 0x00000000000c7947 */ /* 0x000fec0003800000 */
.L_x_35:
[----:B------:R-:W0:Y:S01]  /*2bc0*/  MUFU.RSQ R0, -QNAN ;  /* 0xffc0000000007908 */ /* 0x000e220000001400 */
[----:B------:R-:W-:Y:S05]  /*2bd0*/  BRA `(.L_x_42) ;  /* 0x0000000000047947 */ /* 0x000fea0003800000 */
.L_x_34:
[----:B------:R-:W-:-:S07]  /*2be0*/  FADD.FTZ R0, R0, R3 ;  /* 0x0000000300007221 */ /* 0x000fce0000010000 */
.L_x_42:
[----:B------:R-:W-:Y:S05]  /*2bf0*/  BSYNC.RECONVERGENT B0 ;  /* 0x0000000000007941 */ /* 0x000fea0003800200 */
.L_x_32:
[----:B------:R-:W-:Y:S01]  /*2c00*/  HFMA2 R29, -RZ, RZ, 0, 0 ;  /* 0x00000000ff1d7431 */ /* 0x000fe200000001ff */
[----:B------:R-:W-:-:S04]  /*2c10*/  MOV R28, R2 ;  /* 0x00000002001c7202 */ /* 0x000fc80000000f00 */
[----:B0-----:R-:W-:Y:S05]  /*2c20*/  RET.REL.NODEC R28 `(_Z8conv_bilPfiiS_iS_f) ;  /* 0xffffffd01cf47950 */ /* 0x001fea0003c3ffff */
.L_x_43:
[----:B------:R-:W-:-:S00]  /*2c30*/  BRA `(.L_x_43) ;  /* 0xfffffffc00fc7947 */ /* 0x000fc0000383ffff */
[----:B------:R-:W-:-:S00]  /*2c40*/  NOP ;  /* 0x0000000000007918 */ /* 0x000fc00000000000 */
        /* <DEDUP_REMOVED lines=11> */
.L_x_66:


//--------------------- .text._Z4convPfiiS_iS_    --------------------------
	.section	.text._Z4convPfiiS_iS_,"ax",@progbits
	.align	128
        .global         _Z4convPfiiS_iS_
        .type           _Z4convPfiiS_iS_,@function
        .size           _Z4convPfiiS_iS_,(.L_x_67 - _Z4convPfiiS_iS_)
        .other          _Z4convPfiiS_iS_,@"STO_CUDA_ENTRY STV_DEFAULT"
_Z4convPfiiS_iS_:
.text._Z4convPfiiS_iS_:
        /* <DEDUP_REMOVED lines=21> */
[----:B------:R-:W-:Y:S01]  /*0150*/  MOV R6, UR4 ;  /* 0x0000000400067c02 */ /* 0x000fe20008000f00 */
[----:B------:R-:W-:Y:S01]  /*0160*/  IMAD.U32 R7, RZ, RZ, UR5 ;  /* 0x00000005ff077e24 */ /* 0x000fe2000f8e00ff */
[----:B--2---:R-:W2:Y:S04]  /*0170*/  LDG.E R5, desc[UR18][R4.64] ;  /* 0x0000001204057981 */ /* 0x004ea8000c1e1900 */
[----:B------:R-:W2:Y:S01]  /*0180*/  LDG.E R6, desc[UR18][R6.64] ;  /* 0x0000001206067981 */ /* 0x000ea2000c1e1900 */
[----:B---3--:R-:W-:Y:S01]  /*0190*/  IMAD.WIDE R12, R2, 0x4, R12 ;  /* 0x00000004020c7825 */ /* 0x008fe200078e020c */
[----:B------:R-:W-:-:S03]  /*01a0*/  MOV R22, UR4 ;  /* 0x0000000400167c02 */ /* 0x000fc60008000f00 */
[----:B------:R-:W-:Y:S01]  /*01b0*/  IMAD.U32 R23, RZ, RZ, UR5 ;  /* 0x00000005ff177e24 */ /* 0x000fe2000f8e00ff */
[----:B------:R-:W-:Y:S01]  /*01c0*/  UISETP.GE.AND UP0, UPT, UR6, 0x1, UPT ;  /* 0x000000010600788c */ /* 0x000fe2000bf06270 */
[----:B--2---:R-:W-:-:S05]  /*01d0*/  FMUL R17, R6, R5 ;  /* 0x0000000506117220 */ /* 0x004fca0000400000 */
[----:B------:R0:W-:Y:S04]  /*01e0*/  STG.E desc[UR18][R12.64], R17 ;  /* 0x000000110c007986 */ /* 0x0001e8000c101912 */
[----:B------:R0:W5:Y:S01]  /*01f0*/  LDG.E R22, desc[UR18][R22.64] ;  /* 0x0000001216167981 */ /* 0x000162000c1e1900 */
[----:B------:R-:W-:Y:S05]  /*0200*/  BRA.U !UP0, `(.L_x_44) ;  /* 0x0000001d08e47547 */ /* 0x000fea000b800000 */
[----:B------:R-:W-:Y:S02]  /*0210*/  USHF.L.U32 UR8, UR6, 0x1, URZ ;  /* 0x0000000106087899 */ /* 0x000fe400080006ff */
[----:B------:R-:W-:Y:S02]  /*0220*/  ULOP3.LUT UR24, UR6, 0x7ffffffe, URZ, 0xc0, !UPT ;  /* 0x7ffffffe06187892 */ /* 0x000fe4000f8ec0ff */
[----:B------:R-:W-:Y:S01]  /*0230*/  UIMAD UR8, UR8, UR6, UR6 ;  /* 0x00000006080872a4 */ /* 0x000fe2000f8e0206 */
[----:B------:R-:W-:-:S11]  /*0240*/  UMOV UR9, 0x1 ;  /* 0x0000000100097882 */ /* 0x000fd60000000000 */
.L_x_51:
[----:B-1----:R-:W1:Y:S01]  /*0250*/  LDCU UR12, c[0x0][0x398] ;  /* 0x00007300ff0c77ac */ /* 0x002e620008000800 */
[----:B--2---:R-:W2:Y:S01]  /*0260*/  LDC.64 R14, c[0x0][0x380] ;  /* 0x0000e000ff0e7b82 */ /* 0x004ea20000000a00 */
[----:B---3--:R-:W-:Y:S01]  /*0270*/  IADD3 R4, PT, PT, R3, UR9, RZ ;  /* 0x0000000903047c10 */ /* 0x008fe2000fffe0ff */
[----:B------:R-:W3:Y:S01]  /*0280*/  LDCU.64 UR22, c[0x0][0x388] ;  /* 0x00007100ff1677ac */ /* 0x000ee20008000a00 */
[----:B------:R-:W4:Y:S01]  /*0290*/  LDCU UR25, c[0x0][0x398] ;  /* 0x00007300ff1977ac */ /* 0x000f220008000800 */
[----:B0-----:R-:W0:Y:S01]  /*02a0*/  LDCU.64 UR6, c[0x0][0x390] ;  /* 0x00007200ff0677ac */ /* 0x001e220008000a00 */
[----:B-1----:R-:W-:Y:S01]  /*02b0*/  USHF.L.U32 UR11, UR12, 0x1, URZ ;  /* 0x000000010c0b7899 */ /* 0x002fe200080006ff */
[----:B---3--:R-:W-:Y:S01]  /*02c0*/  IMAD.U32 R8, RZ, RZ, UR22 ;  /* 0x00000016ff087e24 */ /* 0x008fe2000f8e00ff */
[----:B------:R-:W-:Y:S02]  /*02d0*/  ISETP.GE.AND P0, PT, R4, UR22, PT ;  /* 0x0000001604007c0c */ /* 0x000fe4000bf06270 */
[----:B------:R-:W-:-:S02]  /*02e0*/  UIADD3 UR28, UPT, UPT, UR11, 0x1, URZ ;  /* 0x000000010b1c7890 */ /* 0x000fc4000fffe0ff */
[----:B----4-:R-:W-:Y:S01]  /*02f0*/  UIADD3 UR10, UPT, UPT, UR9, UR25, URZ ;  /* 0x00000019090a7290 */ /* 0x010fe2000fffe0ff */
[----:B------:R-:W-:-:S03]  /*0300*/  SEL R5, R8, RZ, P0 ;  /* 0x000000ff08057207 */ /* 0x000fc60000000000 */
[----:B------:R-:W-:Y:S01]  /*0310*/  UIMAD UR10, UR28, UR10, URZ ;  /* 0x0000000a1c0a72a4 */ /* 0x000fe2000f8e02ff */
[----:B------:R-:W-:-:S03]  /*0320*/  IADD3 R5, PT, PT, R4, -R5, RZ ;  /* 0x8000000504057210 */ /* 0x000fc60007ffe0ff */
[----:B------:R-:W-:Y:S02]  /*0330*/  UIADD3 UR10, UPT, UPT, UR10, UR25, URZ ;  /* 0x000000190a0a7290 */ /* 0x000fe4000fffe0ff */
[----:B------:R-:W-:Y:S02]  /*0340*/  IMAD R7, R5, UR23, RZ ;  /* 0x0000001705077c24 */ /* 0x000fe4000f8e02ff */
[----:B0-----:R-:W-:Y:S02]  /*0350*/  UIMAD.WIDE.U32 UR10, UR10, 0x4, UR6 ;  /* 0x000000040a0a78a5 */ /* 0x001fe4000f8e0006 */
[----:B--2---:R-:W-:-:S04]  /*0360*/  IMAD.WIDE R4, R7, 0x4, R14 ;  /* 0x0000000407047825 */ /* 0x004fc800078e020e */
[----:B------:R-:W-:Y:S01]  /*0370*/  IMAD.U32 R18, RZ, RZ, UR10 ;  /* 0x0000000aff127e24 */ /* 0x000fe2000f8e00ff */
[----:B------:R-:W-:Y:S01]  /*0380*/  MOV R19, UR11 ;  /* 0x0000000b00137c02 */ /* 0x000fe20008000f00 */
[----:B------:R-:W2:Y:S04]  /*0390*/  LDG.E R4, desc[UR18][R4.64] ;  /* 0x0000001204047981 */ /* 0x000ea8000c1e1900 */
[----:B------:R-:W2:Y:S01]  /*03a0*/  LDG.E R6, desc[UR18][R18.64] ;  /* 0x0000001212067981 */ /* 0x000ea2000c1e1900 */
[----:B------:R-:W-:Y:S01]  /*03b0*/  ISETP.GE.AND P0, PT, R3, UR9, PT ;  /* 0x0000000903007c0c */ /* 0x000fe2000bf06270 */
[----:B------:R-:W-:-:S03]  /*03c0*/  UIADD3 UR10, UPT, UPT, -UR9, UR25, URZ ;  /* 0x00000019090a7290 */ /* 0x000fc6000fffe1ff */
[----:B------:R-:W-:Y:S01]  /*03d0*/  SEL R8, R8, RZ, !P0 ;  /* 0x000000ff08087207 */ /* 0x000fe20004000000 */
[----:B------:R-:W-:-:S03]  /*03e0*/  UIMAD UR10, UR28, UR10, URZ ;  /* 0x0000000a1c0a72a4 */ /* 0x000fc6000f8e02ff */
[----:B------:R-:W-:Y:S01]  /*03f0*/  IADD3 R8, PT, PT, R8, -UR9, R3 ;  /* 0x8000000908087c10 */ /* 0x000fe2000fffe003 */
[----:B------:R-:W-:-:S04]  /*0400*/  UIMAD.WIDE UR10, UR10, 0x4, UR4 ;  /* 0x000000040a0a78a5 */ /* 0x000fc8000f8e0204 */
[----:B------:R-:W-:Y:S02]  /*0410*/  IMAD R9, R8, UR23, RZ ;  /* 0x0000001708097c24 */ /* 0x000fe4000f8e02ff */
[----:B------:R-:W-:Y:S01]  /*0420*/  IMAD.U32 R20, RZ, RZ, UR10 ;  /* 0x0000000aff147e24 */ /* 0x000fe2000f8e00ff */
[----:B------:R-:W-:Y:S01]  /*0430*/  MOV R21, UR11 ;  /* 0x0000000b00157c02 */ /* 0x000fe20008000f00 */
[----:B------:R-:W-:-:S04]  /*0440*/  IMAD.WIDE R10, R9, 0x4, R14 ;  /* 0x00000004090a7825 */ /* 0x000fc800078e020e */
[----:B------:R-:W3:Y:S01]  /*0450*/  LDG.E R5, desc[UR18][R20.64] ;  /* 0x0000001214057981 */ /* 0x000ee2000c1e1900 */
[----:B--2---:R-:W-:-:S05]  /*0460*/  FFMA R8, R6, R4, R17 ;  /* 0x0000000406087223 */ /* 0x004fca0000000011 */
[----:B------:R0:W-:Y:S04]  /*0470*/  STG.E desc[UR18][R12.64], R8 ;  /* 0x000000080c007986 */ /* 0x0001e8000c101912 */
[----:B------:R-:W3:Y:S01]  /*0480*/  LDG.E R10, desc[UR18][R10.64] ;  /* 0x000000120a0a7981 */ /* 0x000ee2000c1e1900 */
[----:B------:R-:W-:Y:S01]  /*0490*/  UISETP.NE.AND UP0, UPT, UR9, 0x1, UPT ;  /* 0x000000010900788c */ /* 0x000fe2000bf05270 */
[----:B---3--:R-:W-:-:S05]  /*04a0*/  FFMA R17, R5, R10, R8 ;  /* 0x0000000a05117223 */ /* 0x008fca0000000008 */
[----:B------:R0:W-:Y:S03]  /*04b0*/  STG.E desc[UR18][R12.64], R17 ;  /* 0x000000110c007986 */ /* 0x0001e6000c101912 */
[----:B------:R-:W-:Y:S05]  /*04c0*/  BRA.U UP0, `(.L_x_45) ;  /* 0x0000000d00f87547 */ /* 0x000fea000b800000 */
[----:B------:R-:W-:Y:S01]  /*04d0*/  UIADD3 UR12, UPT, UPT, UR12, -0x1, URZ ;  /* 0xffffffff0c0c7890 */ /* 0x000fe2000fffe0ff */
[----:B------:R-:W-:Y:S01]  /*04e0*/  UMOV UR16, 0x1 ;  /* 0x0000000100107882 */ /* 0x000fe20000000000 */
[----:B------:R-:W-:Y:S02]  /*04f0*/  UMOV UR26, 0xffffffff ;  /* 0xffffffff001a7882 */ /* 0x000fe40000000000 */
[----:B------:R-:W-:-:S09]  /*0500*/  UISETP.NE.AND UP0, UPT, UR12, URZ, UPT ;  /* 0x000000ff0c00728c */ /* 0x000fd2000bf05270 */
[----:B------:R-:W-:Y:S05]  /*0510*/  BRA.U !UP0, `(.L_x_46) ;  /* 0x0000000908887547 */ /* 0x000fea000b800000 */
[----:B------:R-:W1:Y:S01]  /*0520*/  LDCU.64 UR30, c[0x0][0x390] ;  /* 0x00007200ff1e77ac */ /* 0x000e620008000a00 */
[----:B------:R-:W-:Y:S01]  /*0530*/  UMOV UR20, 0x1 ;  /* 0x0000000100147882 */ /* 0x000fe20000000000 */
[----:B------:R-:W-:-:S05]  /*0540*/  UMOV UR26, 0xffffffff ;  /* 0xffffffff001a7882 */ /* 0x000fca0000000000 */
.L_x_47:
[----:B------:R-:W-:Y:S01]  /*0550*/  UIADD3 UR10, UPT, UPT, UR9, UR25, URZ ;  /* 0x00000019090a7290 */ /* 0x000fe2000fffe0ff */
[----:B------:R-:W-:Y:S02]  /*0560*/  ISETP.GE.U32.AND P0, PT, R0, UR20, PT ;  /* 0x0000001400007c0c */ /* 0x000fe4000bf06070 */
[----:B------:R-:W-:Y:S01]  /*0570*/  IADD3 R26, PT, PT, R9, UR26, R0 ;  /* 0x0000001a091a7c10 */ /* 0x000fe2000fffe000 */
[----:B------:R-:W-:Y:S01]  /*0580*/  UIMAD UR22, UR28, UR10, URZ ;  /* 0x0000000a1c1672a4 */ /* 0x000fe2000f8e02ff */
[----:B--2---:R-:W-:-:S03]  /*0590*/  SEL R21, RZ, UR23, P0 ;  /* 0x00000017ff157c07 */ /* 0x004fc60008000000 */
[----:B------:R-:W-:Y:S02]  /*05a0*/  UIADD3 UR10, UPT, UPT, UR22, UR25, URZ ;  /* 0x00000019160a7290 */ /* 0x000fe4000fffe0ff */
[----:B------:R-:W-:Y:S02]  /*05b0*/  IMAD.IADD R19, R21, 0x1, R26 ;  /* 0x0000000115137824 */ /* 0x000fe400078e021a */
[----:B------:R-:W-:Y:S02]  /*05c0*/  UIADD3 UR10, UPT, UPT, UR10, UR20, URZ ;  /* 0x000000140a0a7290 */ /* 0x000fe4000fffe0ff */
[----:B------:R-:W-:Y:S02]  /*05d0*/  IMAD.WIDE R18, R19, 0x4, R14 ;  /* 0x0000000413127825 */ /* 0x000fe400078e020e */
[----:B------:R-:W-:-:S03]  /*05e0*/  UIMAD.WIDE.U32 UR10, UR10, 0x4, UR6 ;  /* 0x000000040a0a78a5 */ /* 0x000fc6000f8e0006 */
[----:B0-----:R0:W2:Y:S03]  /*05f0*/  LDG.E R8, desc[UR18][R18.64] ;  /* 0x0000001212087981 */ /* 0x0010a6000c1e1900 */
[----:B------:R-:W-:Y:S01]  /*0600*/  MOV R10, UR10 ;  /* 0x0000000a000a7c02 */ /* 0x000fe20008000f00 */
[----:B------:R-:W-:-:S05]  /*0610*/  IMAD.U32 R11, RZ, RZ, UR11 ;  /* 0x0000000bff0b7e24 */ /* 0x000fca000f8e00ff */
[----:B------:R3:W2:Y:S01]  /*0620*/  LDG.E R25, desc[UR18][R10.64] ;  /* 0x000000120a197981 */ /* 0x0006a2000c1e1900 */
[----:B------:R-:W-:Y:S01]  /*0630*/  UIADD3 UR10, UPT, UPT, -UR9, UR25, URZ ;  /* 0x00000019090a7290 */ /* 0x000fe2000fffe1ff */
[----:B------:R-:W-:Y:S01]  /*0640*/  IADD3 R24, PT, PT, R0, UR20, RZ ;  /* 0x0000001400187c10 */ /* 0x000fe2000fffe0ff */
[----:B------:R-:W-:Y:S02]  /*0650*/  UIADD3 UR21, UPT, UPT, -UR20, UR25, URZ ;  /* 0x0000001914157290 */ /* 0x000fe4000fffe1ff */
[----:B------:R-:W-:Y:S01]  /*0660*/  UIMAD UR14, UR28, UR10, URZ ;  /* 0x0000000a1c0e72a4 */ /* 0x000fe2000f8e02ff */
[----:B------:R-:W-:Y:S01]  /*0670*/  ISETP.GE.AND P0, PT, R24, UR23, PT ;  /* 0x0000001718007c0c */ /* 0x000fe2000bf06270 */
[----:B------:R-:W-:Y:S02]  /*0680*/  UIADD3 UR10, UPT, UPT, UR22, UR21, URZ ;  /* 0x00000015160a7290 */ /* 0x000fe4000fffe0ff */
[----:B------:R-:W-:Y:S01]  /*0690*/  UIMAD.WIDE UR12, UR14, 0x4, UR4 ;  /* 0x000000040e0c78a5 */ /* 0x000fe2000f8e0204 */
[----:B------:R-:W-:Y:S01]  /*06a0*/  IMAD.IADD R23, R9, 0x1, R24 ;  /* 0x0000000109177824 */ /* 0x000fe200078e0218 */
[----:B------:R-:W-:Y:S01]  /*06b0*/  UIADD3 UR14, UPT, UPT, UR14, UR21, URZ ;  /* 0x000000150e0e7290 */ /* 0x000fe2000fffe0ff */
[----:B------:R-:W-:Y:S01]  /*06c0*/  SEL R20, RZ, UR23, !P0 ;  /* 0x00000017ff147c07 */ /* 0x000fe2000c000000 */
[----:B------:R-:W-:-:S02]  /*06d0*/  UIMAD.WIDE UR10, UR10, 0x4, UR6 ;  /* 0x000000040a0a78a5 */ /* 0x000fc4000f8e0206 */
[----:B------:R-:W-:Y:S02]  /*06e0*/  UIMAD.WIDE UR12, UR20, 0x4, UR12 ;  /* 0x00000004140c78a5 */ /* 0x000fe4000f8e020c */
[----:B------:R-:W-:Y:S01]  /*06f0*/  UIMAD.WIDE UR14, UR14, 0x4, UR6 ;  /* 0x000000040e0e78a5 */ /* 0x000fe2000f8e0206 */
[----:B0-----:R-:W-:Y:S01]  /*0700*/  IADD3 R19, PT, PT, -R20, R23, RZ ;  /* 0x0000001714137210 */ /* 0x001fe20007ffe1ff */
[----:B---3--:R-:W-:Y:S01]  /*0710*/  IMAD.U32 R11, RZ, RZ, UR11 ;  /* 0x0000000bff0b7e24 */ /* 0x008fe2000f8e00ff */
[----:B------:R-:W-:Y:S01]  /*0720*/  MOV R10, UR10 ;  /* 0x0000000a000a7c02 */ /* 0x000fe20008000f00 */
[----:B------:R-:W-:Y:S01]  /*0730*/  IMAD.U32 R29, RZ, RZ, UR13 ;  /* 0x0000000dff1d7e24 */ /* 0x000fe2000f8e00ff */
[----:B------:R-:W-:Y:S01]  /*0740*/  MOV R28, UR12 ;  /* 0x0000000c001c7c02 */ /* 0x000fe20008000f00 */
[----:B------:R-:W-:Y:S02]  /*0750*/  IMAD.U32 R16, RZ, RZ, UR14 ;  /* 0x0000000eff107e24 */ /* 0x000fe4000f8e00ff */
[----:B------:R-:W-:Y:S01]  /*0760*/  IMAD.WIDE R18, R19, 0x4, R14 ;  /* 0x0000000413127825 */ /* 0x000fe200078e020e */
[----:B------:R0:W3:Y:S04]  /*0770*/  LDG.E R10, desc[UR18][R10.64] ;  /* 0x000000120a0a7981 */ /* 0x0000e8000c1e1900 */
[----:B------:R-:W4:Y:S01]  /*0780*/  LDG.E R28, desc[UR18][R28.64] ;  /* 0x000000121c1c7981 */ /* 0x000f22000c1e1900 */
[----:B--2---:R-:W-:Y:S01]  /*0790*/  FFMA R8, R25, R8, R17 ;  /* 0x0000000819087223 */ /* 0x004fe20000000011 */
[----:B------:R-:W-:-:S05]  /*07a0*/  MOV R17, UR15 ;  /* 0x0000000f00117c02 */ /* 0x000fca0008000f00 */
[----:B------:R2:W4:Y:S04]  /*07b0*/  LDG.E R27, desc[UR18][R16.64] ;  /* 0x00000012101b7981 */ /* 0x000528000c1e1900 */
[----:B------:R-:W-:Y:S04]  /*07c0*/  STG.E desc[UR18][R12.64], R8 ;  /* 0x000000080c007986 */ /* 0x000fe8000c101912 */
[----:B------:R-:W3:Y:S01]  /*07d0*/  LDG.E R19, desc[UR18][R18.64] ;  /* 0x0000001212137981 */ /* 0x000ee2000c1e1900 */
[----:B------:R-:W-:-:S05]  /*07e0*/  IMAD.IADD R4, R0, 0x1, R7 ;  /* 0x0000000100047824 */ /* 0x000fca00078e0207 */
[----:B0-----:R-:W-:-:S05]  /*07f0*/  IADD3 R11, PT, PT, R4, UR26, RZ ;  /* 0x0000001a040b7c10 */ /* 0x001fca000fffe0ff */
[----:B------:R-:W-:-:S04]  /*0800*/  IMAD.IADD R4, R21, 0x1, R11 ;  /* 0x0000000115047824 */ /* 0x000fc800078e020b */
[----:B--2---:R-:W-:-:S04]  /*0810*/  IMAD.WIDE R16, R4, 0x4, R14 ;  /* 0x0000000404107825 */ /* 0x004fc800078e020e */
[----:B---3--:R-:W-:-:S05]  /*0820*/  FFMA R19, R10, R19, R8 ;  /* 0x000000130a137223 */ /* 0x008fca0000000008 */
[----:B------:R0:W-:Y:S04]  /*0830*/  STG.E desc[UR18][R12.64], R19 ;  /* 0x000000130c007986 */ /* 0x0001e8000c101912 */
[----:B------:R2:W4:Y:S01]  /*0840*/  LDG.E R29, desc[UR18][R16.64] ;  /* 0x00000012101d7981 */ /* 0x000522000c1e1900 */
[----:B------:R-:W-:-:S05]  /*0850*/  IADD3 R4, PT, PT, R7, R24, RZ ;  /* 0x0000001807047210 */ /* 0x000fca0007ffe0ff */
[----:B--2---:R-:W-:Y:S02]  /*0860*/  IMAD.IADD R17, R4, 0x1, -R20 ;  /* 0x0000000104117824 */ /* 0x004fe400078e0a14 */
[----:B----4-:R-:W-:Y:S02]  /*0870*/  FFMA R29, R28, R29, R19 ;  /* 0x0000001d1c1d7223 */ /* 0x010fe40000000013 */
[----:B0-----:R-:W-:-:S03]  /*0880*/  IMAD.WIDE R18, R17, 0x4, R14 ;  /* 0x0000000411127825 */ /* 0x001fc600078e020e */
[----:B------:R0:W-:Y:S04]  /*0890*/  STG.E desc[UR18][R12.64], R29 ;  /* 0x0000001d0c007986 */ /* 0x0001e8000c101912 */
[----:B------:R-:W2:Y:S01]  /*08a0*/  LDG.E R18, desc[UR18][R18.64] ;  /* 0x0000001212127981 */ /* 0x000ea2000c1e1900 */
[----:B------:R-:W-:Y:S01]  /*08b0*/  IADD3 R8, PT, PT, R2, UR26, RZ ;  /* 0x0000001a02087c10 */ /* 0x000fe2000fffe0ff */
[----:B------:R-:W-:-:S04]  /*08c0*/  UIADD3 UR16, UPT, UPT, UR8, UR25, UR20 ;  /* 0x0000001908107290 */ /* 0x000fc8000fffe014 */
[----:B------:R-:W-:Y:S01]  /*08d0*/  IMAD.IADD R17, R21, 0x1, R8 ;  /* 0x0000000115117824 */ /* 0x000fe200078e0208 */
[----:B------:R-:W-:-:S03]  /*08e0*/  UIMAD.WIDE.U32 UR16, UR16, 0x4, UR6 ;  /* 0x00000004101078a5 */ /* 0x000fc6000f8e0006 */
[----:B------:R-:W-:-:S04]  /*08f0*/  IMAD.WIDE R16, R17, 0x4, R14 ;  /* 0x0000000411107825 */ /* 0x000fc800078e020e */
[----:B--2---:R-:W-:-:S05]  /*0900*/  FFMA R21, R27, R18, R29 ;  /* 0x000000121b157223 */ /* 0x004fca000000001d */
[----:B------:R2:W-:Y:S04]  /*0910*/  STG.E desc[UR18][R12.64], R21 ;  /* 0x000000150c007986 */ /* 0x0005e8000c101912 */
[----:B------:R3:W0:Y:S02]  /*0920*/  LDG.E R18, desc[UR18][R16.64] ;  /* 0x0000001210127981 */ /* 0x000624000c1e1900 */
[----:B---3--:R-:W-:Y:S01]  /*0930*/  MOV R16, UR16 ;  /* 0x0000001000107c02 */ /* 0x008fe20008000f00 */
[----:B------:R-:W-:-:S05]  /*0940*/  IMAD.U32 R17, RZ, RZ, UR17 ;  /* 0x00000011ff117e24 */ /* 0x000fca000f8e00ff */
[----:B------:R-:W0:Y:S01]  /*0950*/  LDG.E R16, desc[UR18][R16.64] ;  /* 0x0000001210107981 */ /* 0x000e22000c1e1900 */
[----:B------:R-:W-:-:S04]  /*0960*/  UIADD3 UR16, UPT, UPT, UR8, UR21, URZ ;  /* 0x0000001508107290 */ /* 0x000fc8000fffe0ff */
[----:B------:R-:W-:-:S06]  /*0970*/  UIMAD.WIDE UR16, UR16, 0x4, UR6 ;  /* 0x00000004101078a5 */ /* 0x000fcc000f8e0206 */
[----:B------:R-:W-:Y:S02]  /*0980*/  IMAD.U32 R19, RZ, RZ, UR17 ;  /* 0x00000011ff137e24 */ /* 0x000fe4000f8e00ff */
[----:B0-----:R-:W-:Y:S01]  /*0990*/  FFMA R29, R16, R18, R21 ;  /* 0x00000012101d7223 */ /* 0x001fe20000000015 */
[----:B------:R-:W-:-:S06]  /*09a0*/  MOV R18, UR16 ;  /* 0x0000001000127c02 */ /* 0x000fcc0008000f00 */
[----:B------:R0:W3:Y:S02]  /*09b0*/  LDG.E R18, desc[UR18][R18.64] ;  /* 0x0000001212127981 */ /* 0x0000e4000c1e1900 */
[----:B0-----:R-:W-:-:S05]  /*09c0*/  IMAD R19, R3, UR23, R24 ;  /* 0x0000001703137c24 */ /* 0x001fca000f8e0218 */
[----:B------:R-:W-:-:S05]  /*09d0*/  IADD3 R20, PT, PT, -R20, R19, RZ ;  /* 0x0000001314147210 */ /* 0x000fca0007ffe1ff */
[----:B--2---:R-:W-:Y:S01]  /*09e0*/  IMAD.WIDE R20, R20, 0x4, R14 ;  /* 0x0000000414147825 */ /* 0x004fe200078e020e */
[----:B------:R3:W-:Y:S05]  /*09f0*/  STG.E desc[UR18][R12.64], R29 ;  /* 0x0000001d0c007986 */ /* 0x0007ea000c101912 */
[----:B------:R0:W3:Y:S01]  /*0a00*/  LDG.E R20, desc[UR18][R20.64] ;  /* 0x0000001214147981 */ /* 0x0000e2000c1e1900 */
[----:B------:R-:W-:Y:S02]  /*0a10*/  UIADD3 UR26, UP0, UPT, UR20, UR25, URZ ;  /* 0x00000019141a7290 */ /* 0x000fe4000ff1e0ff */
[----:B------:R-:W-:Y:S02]  /*0a20*/  ISETP.GT.U32.AND P0, PT, R0, UR20, PT ;  /* 0x0000001400007c0c */ /* 0x000fe4000bf04070 */
[----:B------:R-:W-:-:S02]  /*0a30*/  ULEA.HI.X.SX32 UR27, UR20, URZ, 0x1, UP0 ;  /* 0x000000ff141b7291 */ /* 0x000fc400080f0eff */
[----:B------:R-:W-:Y:S01]  /*0a40*/  UIADD3 UR21, UP0, UPT, UR22, UR26, URZ ;  /* 0x0000001a16157290 */ /* 0x000fe2000ff1e0ff */
[----:B------:R-:W-:Y:S01]  /*0a50*/  FADD R25, R25, R10 ;  /* 0x0000000a19197221 */ /* 0x000fe20000000000 */
[----:B------:R-:W-:Y:S02]  /*0a60*/  SEL R10, RZ, UR23, P0 ;  /* 0x00000017ff0a7c07 */ /* 0x000fe40008000000 */
[----:B------:R-:W-:Y:S02]  /*0a70*/  UIADD3.X UR22, UPT, UPT, URZ, UR27, URZ, UP0, !UPT ;  /* 0x0000001bff167290 */ /* 0x000fe400087fe4ff */
[----:B-1----:R-:W-:Y:S01]  /*0a80*/  ULEA UR29, UP0, UR21, UR30, 0x2 ;  /* 0x0000001e151d7291 */ /* 0x002fe2000f8010ff */
[----:B------:R-:W-:Y:S02]  /*0a90*/  VIADD R24, R24, 0x1 ;  /* 0x0000000118187836 */ /* 0x000fe40000000000 */
[----:B------:R-:W-:Y:S01]  /*0aa0*/  FADD R28, R28, R25 ;  /* 0x000000191c1c7221 */ /* 0x000fe20000000000 */
[----:B------:R-:W-:Y:S01]  /*0ab0*/  IADD3 R25, PT, PT, R26, -0x1, R10 ;  /* 0xffffffff1a197810 */ /* 0x000fe20007ffe00a */
[----:B------:R-:W-:Y:S01]  /*0ac0*/  ULEA.HI.X UR21, UR21, UR31, UR22, 0x2, UP0 ;  /* 0x0000001f15157291 */ /* 0x000fe200080f1416 */
[----:B------:R-:W-:-:S03]  /*0ad0*/  ISETP.GE.AND P1, PT, R24, UR23, PT ;  /* 0x0000001718007c0c */ /* 0x000fc6000bf26270 */
[----:B------:R-:W-:-:S04]  /*0ae0*/  IMAD.WIDE R24, R25, 0x4, R14 ;  /* 0x0000000419187825 */ /* 0x000fc800078e020e */
[----:B0-----:R-:W-:Y:S02]  /*0af0*/  IMAD.U32 R21, RZ, RZ, UR21 ;  /* 0x00000015ff157e24 */ /* 0x001fe4000f8e00ff */
[----:B---3--:R-:W-:Y:S01]  /*0b00*/  FFMA R29, R18, R20, R29 ;  /* 0x00000014121d7223 */ /* 0x008fe2000000001d */
[----:B------:R-:W-:-:S04]  /*0b10*/  MOV R20, UR29 ;  /* 0x0000001d00147c02 */ /* 0x000fc80008000f00 */
[----:B------:R0:W-:Y:S04]  /*0b20*/  STG.E desc[UR18][R12.64], R29 ;  /* 0x0000001d0c007986 */ /* 0x0001e8000c101912 */
[----:B------:R-:W2:Y:S04]  /*0b30*/  LDG.E R24, desc[UR18][R24.64] ;  /* 0x0000001218187981 */ /* 0x000ea8000c1e1900 */
[----:B------:R-:W2:Y:S01]  /*0b40*/  LDG.E R20, desc[UR18][R20.64+0x4] ;  /* 0x0000041214147981 */ /* 0x000ea2000c1e1900 */
[----:B------:R-:W-:Y:S01]  /*0b50*/  FADD R18, R16, R18 ;  /* 0x0000001210127221 */ /* 0x000fe20000000000 */
[----:B------:R-:W-:Y:S01]  /*0b60*/  FADD R28, R27, R28 ;  /* 0x0000001c1b1c7221 */ /* 0x000fe20000000000 */
[----:B------:R-:W-:Y:S01]  /*0b70*/  MOV R26, UR12 ;  /* 0x0000000c001a7c02 */ /* 0x000fe20008000f00 */
[----:B------:R-:W-:Y:S01]  /*0b80*/  IMAD.U32 R27, RZ, RZ, UR13 ;  /* 0x0000000dff1b7e24 */ /* 0x000fe2000f8e00ff */
[----:B------:R-:W-:Y:S01]  /*0b90*/  MOV R16, UR10 ;  /* 0x0000000a00107c02 */ /* 0x000fe20008000f00 */
[----:B-----5:R-:W-:Y:S01]  /*0ba0*/  FADD R18, R18, R22 ;  /* 0x0000001612127221 */ /* 0x020fe20000000000 */
[----:B------:R-:W-:Y:S01]  /*0bb0*/  IMAD.U32 R17, RZ, RZ, UR11 ;  /* 0x0000000bff117e24 */ /* 0x000fe2000f8e00ff */
[----:B------:R-:W-:Y:S01]  /*0bc0*/  MOV R22, UR14 ;  /* 0x0000000e00167c02 */ /* 0x000fe20008000f00 */
[----:B------:R-:W3:Y:S04]  /*0bd0*/  LDG.E R26, desc[UR18][R26.64+0x4] ;  /* 0x000004121a1a7981 */ /* 0x000ee8000c1e1900 */
[----:B------:R-:W4:Y:S01]  /*0be0*/  LDG.E R16, desc[UR18][R16.64+-0x4] ;  /* 0xfffffc1210107981 */ /* 0x000f22000c1e1900 */
[----:B--2---:R-:W-:Y:S01]  /*0bf0*/  FFMA R21, R20, R24, R29 ;  /* 0x0000001814157223 */ /* 0x004fe2000000001d */
[----:B0-----:R-:W-:-:S04]  /*0c00*/  SEL R29, RZ, UR23, !P1 ;  /* 0x00000017ff1d7c07 */ /* 0x001fc8000c800000 */
[----:B------:R-:W-:Y:S01]  /*0c10*/  IADD3 R25, PT, PT, R23, 0x1, -R29 ;  /* 0x0000000117197810 */ /* 0x000fe20007ffe81d */
[----:B------:R-:W-:-:S04]  /*0c20*/  IMAD.U32 R23, RZ, RZ, UR15 ;  /* 0x0000000fff177e24 */ /* 0x000fc8000f8e00ff */
[----:B------:R-:W-:Y:S01]  /*0c30*/  IMAD.WIDE R24, R25, 0x4, R14 ;  /* 0x0000000419187825 */ /* 0x000fe200078e020e */
[----:B------:R0:W2:Y:S04]  /*0c40*/  LDG.E R27, desc[UR18][R22.64+-0x4] ;  /* 0xfffffc12161b7981 */ /* 0x0000a8000c1e1900 */
[----:B------:R1:W-:Y:S04]  /*0c50*/  STG.E desc[UR18][R12.64], R21 ;  /* 0x000000150c007986 */ /* 0x0003e8000c101912 */
[----:B------:R-:W4:Y:S01]  /*0c60*/  LDG.E R24, desc[UR18][R24.64] ;  /* 0x0000001218187981 */ /* 0x000f22000c1e1900 */
[----:B0-----:R-:W-:-:S05]  /*0c70*/  IADD3 R23, PT, PT, R11, -0x1, R10 ;  /* 0xffffffff0b177810 */ /* 0x001fca0007ffe00a */
[----:B------:R-:W-:-:S04]  /*0c80*/  IMAD.WIDE R22, R23, 0x4, R14 ;  /* 0x0000000417167825 */ /* 0x000fc800078e020e */
[----:B----4-:R-:W-:-:S05]  /*0c90*/  FFMA R11, R16, R24, R21 ;  /* 0x00000018100b7223 */ /* 0x010fca0000000015 */
[----:B------:R0:W-:Y:S04]  /*0ca0*/  STG.E desc[UR18][R12.64], R11 ;  /* 0x0000000b0c007986 */ /* 0x0001e8000c101912 */
[----:B------:R4:W3:Y:S01]  /*0cb0*/  LDG.E R17, desc[UR18][R22.64] ;  /* 0x0000001216117981 */ /* 0x0008e2000c1e1900 */
[----:B------:R-:W-:-:S05]  /*0cc0*/  IADD3 R25, PT, PT, R4, 0x1, -R29 ;  /* 0x0000000104197810 */ /* 0x000fca0007ffe81d */
[----:B----4-:R-:W-:-:S04]  /*0cd0*/  IMAD.WIDE R22, R25, 0x4, R14 ;  /* 0x0000000419167825 */ /* 0x010fc800078e020e */
[----:B---3--:R-:W-:-:S05]  /*0ce0*/  FFMA R4, R26, R17, R11 ;  /* 0x000000111a047223 */ /* 0x008fca000000000b */
[----:B------:R3:W-:Y:S04]  /*0cf0*/  STG.E desc[UR18][R12.64], R4 ;  /* 0x000000040c007986 */ /* 0x0007e8000c101912 */
[----:B-1----:R-:W2:Y:S01]  /*0d00*/  LDG.E R21, desc[UR18][R22.64] ;  /* 0x0000001216157981 */ /* 0x002ea2000c1e1900 */
[----:B------:R-:W-:-:S04]  /*0d10*/  UIADD3 UR10, UP0, UPT, UR8, UR26, URZ ;  /* 0x0000001a080a7290 */ /* 0x000fc8000ff1e0ff */
[----:B------:R-:W-:Y:S02]  /*0d20*/  UIADD3.X UR11, UPT, UPT, URZ, UR27, URZ, UP0, !UPT ;  /* 0x0000001bff0b7290 */ /* 0x000fe400087fe4ff */
[----:B------:R-:W-:Y:S01]  /*0d30*/  ULEA UR12, UP0, UR10, UR30, 0x2 ;  /* 0x0000001e0a0c7291 */ /* 0x000fe2000f8010ff */
[----:B------:R-:W-:-:S03]  /*0d40*/  IADD3 R25, PT, PT, R8, -0x1, R10 ;  /* 0xffffffff08197810 */ /* 0x000fc60007ffe00a */
[----:B------:R-:W-:Y:S02]  /*0d50*/  ULEA.HI.X UR10, UR10, UR31, UR11, 0x2, UP0 ;  /* 0x0000001f0a0a7291 */ /* 0x000fe400080f140b */
[----:B------:R-:W-:Y:S01]  /*0d60*/  IMAD.WIDE R24, R25, 0x4, R14 ;  /* 0x0000000419187825 */ /* 0x000fe200078e020e */
[----:B------:R-:W-:-:S03]  /*0d70*/  MOV R10, UR12 ;  /* 0x0000000c000a7c02 */ /* 0x000fc60008000f00 */
[----:B0-----:R-:W-:Y:S02]  /*0d80*/  IMAD.U32 R11, RZ, RZ, UR10 ;  /* 0x0000000aff0b7e24 */ /* 0x001fe4000f8e00ff */
[----:B--2---:R-:W-:-:S05]  /*0d90*/  FFMA R21, R27, R21, R4 ;  /* 0x000000151b157223 */ /* 0x004fca0000000004 */
[----:B------:R2:W-:Y:S04]  /*0da0*/  STG.E desc[UR18][R12.64], R21 ;  /* 0x000000150c007986 */ /* 0x0005e8000c101912 */
[----:B------:R-:W4:Y:S04]  /*0db0*/  LDG.E R24, desc[UR18][R24.64] ;  /* 0x0000001218187981 */ /* 0x000f28000c1e1900 */
[----:B---3--:R0:W4:Y:S01]  /*0dc0*/  LDG.E R4, desc[UR18][R10.64+0x4] ;  /* 0x000004120a047981 */ /* 0x008122000c1e1900 */
[----:B------:R-:W-:Y:S01]  /*0dd0*/  IADD3 R19, PT, PT, R19, 0x1, -R29 ;  /* 0x0000000113137810 */ /* 0x000fe20007ffe81d */
[----:B------:R-:W-:Y:S01]  /*0de0*/  IMAD.U32 R23, RZ, RZ, UR17 ;  /* 0x00000011ff177e24 */ /* 0x000fe2000f8e00ff */
[----:B------:R-:W-:-:S05]  /*0df0*/  MOV R22, UR16 ;  /* 0x0000001000167c02 */ /* 0x000fca0008000f00 */
[----:B------:R-:W3:Y:S01]  /*0e00*/  LDG.E R23, desc[UR18][R22.64+-0x4] ;  /* 0xfffffc1216177981 */ /* 0x000ee2000c1e1900 */
[----:B0-----:R-:W-:-:S04]  /*0e10*/  IMAD.WIDE R10, R19, 0x4, R14 ;  /* 0x00000004130a7825 */ /* 0x001fc800078e020e */
[----:B----4-:R-:W-:-:S05]  /*0e20*/  FFMA R8, R4, R24, R21 ;  /* 0x0000001804087223 */ /* 0x010fca0000000015 */
[----:B------:R2:W-:Y:S04]  /*0e30*/  STG.E desc[UR18][R12.64], R8 ;  /* 0x000000080c007986 */ /* 0x0005e8000c101912 */
[----:B------:R-:W4:Y:S01]  /*0e40*/  LDG.E R17, desc[UR18][R10.64] ;  /* 0x000000120a117981 */ /* 0x000f22000c1e1900 */
[----:B------:R-:W-:Y:S01]  /*0e50*/  UIADD3 UR10, UPT, UPT, UR20, 0x1, URZ ;  /* 0x00000001140a7890 */ /* 0x000fe2000fffe0ff */
[----:B------:R-:W-:-:S03]  /*0e60*/  FADD R19, R20, R16 ;  /* 0x0000001014137221 */ /* 0x000fc60000000000 */
[----:B------:R-:W-:Y:S01]  /*0e70*/  UISETP.NE.AND UP0, UPT, UR10, UR24, UPT ;  /* 0x000000180a00728c */ /* 0x000fe2000bf05270 */
[----:B------:R-:W-:Y:S01]  /*0e80*/  FADD R26, R26, R19 ;  /* 0x000000131a1a7221 */ /* 0x000fe20000000000 */
[----:B------:R-:W-:Y:S01]  /*0e90*/  FADD R18, R18, R28 ;  /* 0x0000001c12127221 */ /* 0x000fe20000000000 */
[----:B---3--:R-:W-:Y:S01]  /*0ea0*/  FADD R19, R4, R23 ;  /* 0x0000001704137221 */ /* 0x008fe20000000000 */
[----:B------:R-:W-:Y:S01]  /*0eb0*/  UIADD3 UR16, UPT, UPT, UR20, 0x2, URZ ;  /* 0x0000000214107890 */ /* 0x000fe2000fffe0ff */
[----:B------:R-:W-:Y:S02]  /*0ec0*/  FADD R27, R27, R26 ;  /* 0x0000001a1b1b7221 */ /* 0x000fe40000000000 */
[----:B------:R-:W-:Y:S01]  /*0ed0*/  FADD R18, R18, R19 ;  /* 0x0000001312127221 */ /* 0x000fe20000000000 */
[----:B------:R-:W-:-:S03]  /*0ee0*/  UIADD3 UR26, UPT, UPT, -UR20, -0x2, URZ ;  /* 0xfffffffe141a7890 */ /* 0x000fc6000fffe1ff */
[----:B------:R-:W-:Y:S01]  /*0ef0*/  FADD R22, R18, R27 ;  /* 0x0000001b12167221 */ /* 0x000fe20000000000 */
[----:B------:R-:W-:Y:S01]  /*0f00*/  UMOV UR20, UR16 ;  /* 0x0000001000147c82 */ /* 0x000fe20008000000 */
[----:B----4-:R-:W-:-:S05]  /*0f10*/  FFMA R17, R23, R17, R8 ;  /* 0x0000001117117223 */ /* 0x010fca0000000008 */
[----:B------:R2:W-:Y:S01]  /*0f20*/  STG.E desc[UR18][R12.64], R17 ;  /* 0x000000110c007986 */ /* 0x0005e2000c101912 */
[----:B------:R-:W-:Y:S05]  /*0f30*/  BRA.U UP0, `(.L_x_47) ;  /* 0xfffffff500847547 */ /* 0x000fea000b83ffff */
.L_x_46:
[----:B------:R-:W1:Y:S02]  /*0f40*/  LDCU UR10, c[0x0][0x398] ;  /* 0x00007300ff0a77ac */ /* 0x000e640008000800 */
[----:B-1----:R-:W-:-:S04]  /*0f50*/  ULOP3.LUT UR11, UR10, 0x1, URZ, 0xc0, !UPT ;  /* 0x000000010a0b7892 */ /* 0x002fc8000f8ec0ff */
[----:B------:R-:W-:-:S09]  /*0f60*/  UISETP.NE.AND UP0, UPT, UR11, URZ, UPT ;  /* 0x000000ff0b00728c */ /* 0x000fd2000bf05270 */
[----:B------:R-:W-:Y:S05]  /*0f70*/  BRA.U !UP0, `(.L_x_48) ;  /* 0x0000001108707547 */ /* 0x000fea000b800000 */
[----:B------:R-:W-:Y:S01]  /*0f80*/  USHF.L.U32 UR10, UR10, 0x1, URZ ;  /* 0x000000010a0a7899 */ /* 0x000fe200080006ff */
[----:B------:R-:W-:Y:S01]  /*0f90*/  ISETP.GE.U32.AND P0, PT, R0, UR16, PT ;  /* 0x0000001000007c0c */ /* 0x000fe2000bf06070 */
[----:B------:R-:W-:Y:S01]  /*0fa0*/  UIADD3 UR11, UPT, UPT, UR9, UR25, URZ ;  /* 0x00000019090b7290 */ /* 0x000fe2000fffe0ff */
[----:B------:R-:W-:Y:S01]  /*0fb0*/  IADD3 R4, PT, PT, R9, UR26, R0 ;  /* 0x0000001a09047c10 */ /* 0x000fe2000fffe000 */
[----:B------:R-:W-:Y:S01]  /*0fc0*/  UIADD3 UR12, UPT, UPT, UR10, 0x1, URZ ;  /* 0x000000010a0c7890 */ /* 0x000fe2000fffe0ff */
[----:B------:R-:W-:-:S03]  /*0fd0*/  SEL R23, RZ, UR23, P0 ;  /* 0x00000017ff177c07 */ /* 0x000fc60008000000 */
[----:B------:R-:W-:Y:S01]  /*0fe0*/  UIMAD UR13, UR12, UR11, URZ ;  /* 0x0000000b0c0d72a4 */ /* 0x000fe2000f8e02ff */
[----:B------:R-:W-:-:S03]  /*0ff0*/  IADD3 R11, PT, PT, R23, R4, RZ ;  /* 0x00000004170b7210 */ /* 0x000fc60007ffe0ff */
[----:B------:R-:W-:Y:S02]  /*1000*/  UIADD3 UR10, UPT, UPT, UR13, UR25, URZ ;  /* 0x000000190d0a7290 */ /* 0x000fe4000fffe0ff */
[----:B------:R-:W-:Y:S02]  /*1010*/  IMAD.WIDE R10, R11, 0x4, R14 ;  /* 0x000000040b0a7825 */ /* 0x000fe400078e020e */
[----:B------:R-:W-:-:S03]  /*1020*/  UIADD3 UR10, UPT, UPT, UR10, UR16, URZ ;  /* 0x000000100a0a7290 */ /* 0x000fc6000fffe0ff */
[----:B------:R-:W3:Y:S01]  /*1030*/  LDG.E R24, desc[UR18][R10.64] ;  /* 0x000000120a187981 */ /* 0x000ee2000c1e1900 */
[----:B------:R-:W-:-:S06]  /*1040*/  UIMAD.WIDE.U32 UR10, UR10, 0x4, UR6 ;  /* 0x000000040a0a78a5 */ /* 0x000fcc000f8e0006 */
[----:B------:R-:W-:Y:S01]  /*1050*/  IMAD.U32 R20, RZ, RZ, UR10 ;  /* 0x0000000aff147e24 */ /* 0x000fe2000f8e00ff */
[----:B--2---:R-:W-:-:S05]  /*1060*/  MOV R21, UR11 ;  /* 0x0000000b00157c02 */ /* 0x004fca0008000f00 */
[----:B------:R1:W3:Y:S01]  /*1070*/  LDG.E R20, desc[UR18][R20.64] ;  /* 0x0000001214147981 */ /* 0x0002e2000c1e1900 */
[----:B------:R-:W-:Y:S01]  /*1080*/  UIADD3 UR10, UPT, UPT, -UR9, UR25, URZ ;  /* 0x00000019090a7290 */ /* 0x000fe2000fffe1ff */
[----:B------:R-:W-:Y:S01]  /*1090*/  VIADD R4, R0, UR16 ;  /* 0x0000001000047c36 */ /* 0x000fe20008000000 */
[----:B------:R-:W-:Y:S02]  /*10a0*/  UIADD3 UR17, UPT, UPT, -UR16, UR25, URZ ;  /* 0x0000001910117290 */ /* 0x000fe4000fffe1ff */
[----:B------:R-:W-:Y:S02]  /*10b0*/  UIMAD UR14, UR12, UR10, URZ ;  /* 0x0000000a0c0e72a4 */ /* 0x000fe4000f8e02ff */
[----:B------:R-:W-:Y:S01]  /*10c0*/  UIADD3 UR10, UPT, UPT, UR13, UR17, URZ ;  /* 0x000000110d0a7290 */ /* 0x000fe2000fffe0ff */
[----:B------:R-:W-:Y:S01]  /*10d0*/  ISETP.GE.AND P0, PT, R4, UR23, PT ;  /* 0x0000001704007c0c */ /* 0x000fe2000bf06270 */
[----:B------:R-:W-:Y:S02]  /*10e0*/  UIMAD.WIDE UR12, UR14, 0x4, UR4 ;  /* 0x000000040e0c78a5 */ /* 0x000fe4000f8e0204 */
[----:B------:R-:W-:Y:S01]  /*10f0*/  UIADD3 UR14, UPT, UPT, UR14, UR17, URZ ;  /* 0x000000110e0e7290 */ /* 0x000fe2000fffe0ff */
[----:B-1----:R-:W-:Y:S01]  /*1100*/  SEL R21, RZ, UR23, !P0 ;  /* 0x00000017ff157c07 */ /* 0x002fe2000c000000 */
[----:B------:R-:W-:-:S02]  /*1110*/  UIMAD.WIDE UR10, UR10, 0x4, UR6 ;  /* 0x000000040a0a78a5 */ /* 0x000fc4000f8e0206 */
[----:B------:R-:W-:Y:S02]  /*1120*/  UIMAD.WIDE UR12, UR16, 0x4, UR12 ;  /* 0x00000004100c78a5 */ /* 0x000fe4000f8e020c */
[----:B------:R-:W-:Y:S01]  /*1130*/  UIMAD.WIDE UR14, UR14, 0x4, UR6 ;  /* 0x000000040e0e78a5 */ /* 0x000fe2000f8e0206 */
[----:B------:R-:W-:Y:S02]  /*1140*/  IADD3 R25, PT, PT, -R21, R4, R9 ;  /* 0x0000000415197210 */ /* 0x000fe40007ffe109 */
[----:B------:R-:W-:Y:S01]  /*1150*/  MOV R19, UR11 ;  /* 0x0000000b00137c02 */ /* 0x000fe20008000f00 */
[----:B0-----:R-:W-:Y:S01]  /*1160*/  IMAD.U32 R8, RZ, RZ, UR12 ;  /* 0x0000000cff087e24 */ /* 0x001fe2000f8e00ff */
[----:B------:R-:W-:Y:S01]  /*1170*/  MOV R18, UR10 ;  /* 0x0000000a00127c02 */ /* 0x000fe20008000f00 */
[----:B------:R-:W-:Y:S01]  /*1180*/  IMAD.U32 R11, RZ, RZ, UR15 ;  /* 0x0000000fff0b7e24 */ /* 0x000fe2000f8e00ff */
[----:B------:R-:W-:Y:S02]  /*1190*/  MOV R9, UR13 ;  /* 0x0000000d00097c02 */ /* 0x000fe40008000f00 */
[----:B------:R-:W-:Y:S01]  /*11a0*/  MOV R10, UR14 ;  /* 0x0000000e000a7c02 */ /* 0x000fe20008000f00 */
[----:B------:R-:W2:Y:S04]  /*11b0*/  LDG.E R19, desc[UR18][R18.64] ;  /* 0x0000001212137981 */ /* 0x000ea8000c1e1900 */
[----:B------:R2:W4:Y:S04]  /*11c0*/  LDG.E R26, desc[UR18][R8.64] ;  /* 0x00000012081a7981 */ /* 0x000528000c1e1900 */
[----:B------:R0:W4:Y:S01]  /*11d0*/  LDG.E R27, desc[UR18][R10.64] ;  /* 0x000000120a1b7981 */ /* 0x000122000c1e1900 */
[----:B---3--:R-:W-:Y:S01]  /*11e0*/  FFMA R24, R20, R24, R17 ;  /* 0x0000001814187223 */ /* 0x008fe20000000011 */
[----:B------:R-:W-:-:S04]  /*11f0*/  IMAD.WIDE R16, R25, 0x4, R14 ;  /* 0x0000000419107825 */ /* 0x000fc800078e020e */
[----:B------:R1:W-:Y:S04]  /*1200*/  STG.E desc[UR18][R12.64], R24 ;  /* 0x000000180c007986 */ /* 0x0003e8000c101912 */
[----:B------:R-:W2:Y:S01]  /*1210*/  LDG.E R16, desc[UR18][R16.64] ;  /* 0x0000001210107981 */ /* 0x000ea2000c1e1900 */
[----:B------:R-:W-:-:S04]  /*1220*/  IADD3 R28, PT, PT, R0, R7, RZ ;  /* 0x00000007001c7210 */ /* 0x000fc80007ffe0ff */
[----:B------:R-:W-:Y:S01]  /*1230*/  IADD3 R25, PT, PT, R23, UR26, R28 ;  /* 0x0000001a17197c10 */ /* 0x000fe2000fffe01c */
[----:B--2---:R-:W-:-:S04]  /*1240*/  FFMA R9, R19, R16, R24 ;  /* 0x0000001013097223 */ /* 0x004fc80000000018 */
[----:B-1----:R-:W-:Y:S01]  /*1250*/  IMAD.WIDE R24, R25, 0x4, R14 ;  /* 0x0000000419187825 */ /* 0x002fe200078e020e */
[----:B------:R1:W-:Y:S05]  /*1260*/  STG.E desc[UR18][R12.64], R9 ;  /* 0x000000090c007986 */ /* 0x0003ea000c101912 */
[----:B------:R-:W4:Y:S01]  /*1270*/  LDG.E R25, desc[UR18][R24.64] ;  /* 0x0000001218197981 */ /* 0x000f22000c1e1900 */
[----:B------:R-:W-:-:S05]  /*1280*/  IADD3 R29, PT, PT, -R21, R4, R7 ;  /* 0x00000004151d7210 */ /* 0x000fca0007ffe107 */
[----:B------:R-:W-:-:S04]  /*1290*/  IMAD.WIDE R28, R29, 0x4, R14 ;  /* 0x000000041d1c7825 */ /* 0x000fc800078e020e */
[----:B----4-:R-:W-:-:S05]  /*12a0*/  FFMA R18, R26, R25, R9 ;  /* 0x000000191a127223 */ /* 0x010fca0000000009 */
[----:B------:R-:W-:Y:S04]  /*12b0*/  STG.E desc[UR18][R12.64], R18 ;  /* 0x000000120c007986 */ /* 0x000fe8000c101912 */
[----:B------:R-:W2:Y:S01]  /*12c0*/  LDG.E R28, desc[UR18][R28.64] ;  /* 0x000000121c1c7981 */ /* 0x000ea2000c1e1900 */
[----:B------:R-:W-:Y:S01]  /*12d0*/  UIADD3 UR10, UPT, UPT, UR8, UR25, UR16 ;  /* 0x00000019080a7290 */ /* 0x000fe2000fffe010 */
[----:B------:R-:W-:-:S03]  /*12e0*/  IADD3 R23, PT, PT, R23, UR26, R2 ;  /* 0x0000001a17177c10 */ /* 0x000fc6000fffe002 */
[----:B------:R-:W-:Y:S02]  /*12f0*/  UIMAD.WIDE.U32 UR10, UR10, 0x4, UR6 ;  /* 0x000000040a0a78a5 */ /* 0x000fe4000f8e0006 */
[----:B-1----:R-:W-:-:S04]  /*1300*/  IMAD.WIDE R8, R23, 0x4, R14 ;  /* 0x0000000417087825 */ /* 0x002fc800078e020e */
[----:B0-----:R-:W-:Y:S01]  /*1310*/  MOV R10, UR10 ;  /* 0x0000000a000a7c02 */ /* 0x001fe20008000f00 */
[----:B------:R-:W-:Y:S02]  /*1320*/  IMAD.U32 R11, RZ, RZ, UR11 ;  /* 0x0000000bff0b7e24 */ /* 0x000fe4000f8e00ff */
[----:B--2---:R-:W-:-:S05]  /*1330*/  FFMA R7, R27, R28, R18 ;  /* 0x0000001c1b077223 */ /* 0x004fca0000000012 */
[----:B------:R0:W-:Y:S04]  /*1340*/  STG.E desc[UR18][R12.64], R7 ;  /* 0x000000070c007986 */ /* 0x0001e8000c101912 */
[----:B------:R-:W2:Y:S04]  /*1350*/  LDG.E R8, desc[UR18][R8.64] ;  /* 0x0000001208087981 */ /* 0x000ea8000c1e1900 */
[----:B------:R-:W2:Y:S01]  /*1360*/  LDG.E R10, desc[UR18][R10.64] ;  /* 0x000000120a0a7981 */ /* 0x000ea2000c1e1900 */
[----:B------:R-:W-:Y:S01]  /*1370*/  UIADD3 UR17, UPT, UPT, UR8, UR17, URZ ;  /* 0x0000001108117290 */ /* 0x000fe2000fffe0ff */
[----:B------:R-:W-:-:S03]  /*1380*/  IMAD R4, R3, UR23, R4 ;  /* 0x0000001703047c24 */ /* 0x000fc6000f8e0204 */
[----:B------:R-:W-:Y:S02]  /*1390*/  UIMAD.WIDE UR6, UR17, 0x4, UR6 ;  /* 0x00000004110678a5 */ /* 0x000fe4000f8e0206 */
[----:B------:R-:W-:-:S04]  /*13a0*/  IADD3 R21, PT, PT, -R21, R4, RZ ;  /* 0x0000000415157210 */ /* 0x000fc80007ffe1ff */
[----:B------:R-:W-:Y:S01]  /*13b0*/  IMAD.U32 R25, RZ, RZ, UR7 ;  /* 0x00000007ff197e24 */ /* 0x000fe2000f8e00ff */
[----:B------:R-:W-:Y:S01]  /*13c0*/  MOV R24, UR6 ;  /* 0x0000000600187c02 */ /* 0x000fe20008000f00 */
[----:B------:R-:W-:-:S04]  /*13d0*/  IMAD.WIDE R14, R21, 0x4, R14 ;  /* 0x00000004150e7825 */ /* 0x000fc800078e020e */
[----:B------:R-:W0:Y:S01]  /*13e0*/  LDG.E R25, desc[UR18][R24.64] ;  /* 0x0000001218197981 */ /* 0x000e22000c1e1900 */
[----:B--2---:R-:W-:-:S05]  /*13f0*/  FFMA R4, R10, R8, R7 ;  /* 0x000000080a047223 */ /* 0x004fca0000000007 */
[----:B------:R3:W-:Y:S04]  /*1400*/  STG.E desc[UR18][R12.64], R4 ;  /* 0x000000040c007986 */ /* 0x0007e8000c101912 */
[----:B------:R-:W2:Y:S01]  /*1410*/  LDG.E R14, desc[UR18][R14.64] ;  /* 0x000000120e0e7981 */ /* 0x000ea2000c1e1900 */
[----:B------:R-:W-:-:S04]  /*1420*/  FADD R19, R20, R19 ;  /* 0x0000001314137221 */ /* 0x000fc80000000000 */
[----:B------:R-:W-:Y:S01]  /*1430*/  FADD R26, R26, R19 ;  /* 0x000000131a1a7221 */ /* 0x000fe20000000000 */
[----:B0-----:R-:W-:-:S03]  /*1440*/  FADD R7, R10, R25 ;  /* 0x000000190a077221 */ /* 0x001fc60000000000 */
[----:B------:R-:W-:Y:S01]  /*1450*/  FADD R26, R27, R26 ;  /* 0x0000001a1b1a7221 */ /* 0x000fe20000000000 */
[----:B-----5:R-:W-:-:S04]  /*1460*/  FADD R7, R22, R7 ;  /* 0x0000000716077221 */ /* 0x020fc80000000000 */
[----:B------:R-:W-:Y:S01]  /*1470*/  FADD R22, R7, R26 ;  /* 0x0000001a07167221 */ /* 0x000fe20000000000 */
[----:B--2---:R-:W-:-:S05]  /*1480*/  FFMA R17, R25, R14, R4 ;  /* 0x0000000e19117223 */ /* 0x004fca0000000004 */
[----:B------:R3:W-:Y:S01]  /*1490*/  STG.E desc[UR18][R12.64], R17 ;  /* 0x000000110c007986 */ /* 0x0007e2000c101912 */
[----:B------:R-:W-:Y:S05]  /*14a0*/  BRA `(.L_x_48) ;  /* 0x0000000c00247947 */ /* 0x000fea0003800000 */
.L_x_45:
[----:B------:R-:W1:Y:S01]  /*14b0*/  LDCU UR12, c[0x0][0x398] ;  /* 0x00007300ff0c77ac */ /* 0x000e620008000800 */
[----:B------:R-:W-:Y:S01]  /*14c0*/  UMOV UR14, 0x1 ;  /* 0x00000001000e7882 */ /* 0x000fe20000000000 */
[----:B------:R-:W-:Y:S01]  /*14d0*/  UMOV UR15, 0xffffffff ;  /* 0xffffffff000f7882 */ /* 0x000fe20000000000 */
[----:B-1----:R-:W-:-:S04]  /*14e0*/  UIADD3 UR16, UPT, UPT, UR12, -0x1, URZ ;  /* 0xffffffff0c107890 */ /* 0x002fc8000fffe0ff */
[----:B------:R-:W-:-:S09]  /*14f0*/  UISETP.NE.AND UP0, UPT, UR16, URZ, UPT ;  /* 0x000000ff1000728c */ /* 0x000fd2000bf05270 */
[----:B------:R-:W-:Y:S05]  /*1500*/  BRA.U !UP0, `(.L_x_49) ;  /* 0x0000000908107547 */ /* 0x000fea000b800000 */
[----:B------:R-:W1:Y:S01]  /*1510*/  LDCU.64 UR10, c[0x0][0x390] ;  /* 0x00007200ff0a77ac */ /* 0x000e620008000a00 */
[-C--:B0-----:R-:W-:Y:S02]  /*1520*/  MOV R8, R0.reuse ;  /* 0x0000000000087202 */ /* 0x081fe40000000f00 */
[----:B------:R-:W-:Y:S01]  /*1530*/  MOV R4, R0 ;  /* 0x0000000000047202 */ /* 0x000fe20000000f00 */
[----:B------:R-:W-:Y:S02]  /*1540*/  USHF.L.U32 UR12, UR12, 0x1, URZ ;  /* 0x000000010c0c7899 */ /* 0x000fe400080006ff */
[----:B------:R-:W-:Y:S02]  /*1550*/  UIADD3 UR20, UPT, UPT, -UR9, UR25, URZ ;  /* 0x0000001909147290 */ /* 0x000fe4000fffe1ff */
[----:B------:R-:W-:Y:S02]  /*1560*/  UIADD3 UR21, UPT, UPT, UR9, UR25, URZ ;  /* 0x0000001909157290 */ /* 0x000fe4000fffe0ff */
[----:B------:R-:W-:-:S02]  /*1570*/  UIADD3 UR17, UPT, UPT, UR12, 0x1, URZ ;  /* 0x000000010c117890 */ /* 0x000fc4000fffe0ff */
[----:B------:R-:W-:Y:S02]  /*1580*/  UIMAD.WIDE.U32 UR12, UR12, 0x4, URZ ;  /* 0x000000040c0c78a5 */ /* 0x000fe4000f8e00ff */
[----:B------:R-:W-:Y:S02]  /*1590*/  UIMAD UR20, UR17, UR20, URZ ;  /* 0x00000014111472a4 */ /* 0x000fe4000f8e02ff */
[----:B------:R-:W-:Y:S02]  /*15a0*/  UIMAD UR21, UR17, UR21, URZ ;  /* 0x00000015111572a4 */ /* 0x000fe4000f8e02ff */
[----:B-1----:R-:W-:Y:S02]  /*15b0*/  ULEA UR10, UP0, UR25, UR10, 0x2 ;  /* 0x0000000a190a7291 */ /* 0x002fe4000f8010ff */
[----:B------:R-:W-:Y:S02]  /*15c0*/  ULOP3.LUT UR17, UR12, 0x4, URZ, 0xfc, !UPT ;  /* 0x000000040c117892 */ /* 0x000fe4000f8efcff */
[----:B------:R-:W-:-:S02]  /*15d0*/  ULEA.HI.X UR11, UR25, UR11, URZ, 0x2, UP0 ;  /* 0x0000000b190b7291 */ /* 0x000fc400080f14ff */
[----:B------:R-:W-:Y:S02]  /*15e0*/  UIADD3 UR14, UP0, UPT, UR9, UR25, URZ ;  /* 0x00000019090e7290 */ /* 0x000fe4000ff1e0ff */
[----:B------:R-:W-:Y:S02]  /*15f0*/  UIADD3 UR22, UPT, UPT, UR21, UR25, URZ ;  /* 0x0000001915167290 */ /* 0x000fe4000fffe0ff */
[----:B------:R-:W-:Y:S02]  /*1600*/  UIADD3.X UR15, UPT, UPT, URZ, URZ, URZ, UP0, !UPT ;  /* 0x000000ffff0f7290 */ /* 0x000fe400087fe4ff */
[----:B------:R-:W-:Y:S02]  /*1610*/  UIMAD UR12, UR13, UR14, URZ ;  /* 0x0000000e0d0c72a4 */ /* 0x000fe4000f8e02ff */
[----:B------:R-:W-:Y:S02]  /*1620*/  UIMAD.WIDE.U32 UR10, UR14, UR17, UR10 ;  /* 0x000000110e0a72a5 */ /* 0x000fe4000f8e000a */
[----:B------:R-:W-:-:S02]  /*1630*/  UIMAD UR15, UR15, UR17, UR12 ;  /* 0x000000110f0f72a4 */ /* 0x000fc4000f8e020c */
[----:B------:R-:W-:Y:S02]  /*1640*/  UIADD3 UR30, UP0, UPT, UR10, 0x8, URZ ;  /* 0x000000080a1e7890 */ /* 0x000fe4000ff1e0ff */
[----:B------:R-:W-:Y:S02]  /*1650*/  UIADD3 UR17, UPT, UPT, UR16, UR20, URZ ;  /* 0x0000001410117290 */ /* 0x000fe4000fffe0ff */
[----:B------:R-:W-:Y:S02]  /*1660*/  UIADD3.X UR14, UPT, UPT, UR11, UR15, URZ, UP0, !UPT ;  /* 0x0000000f0b0e7290 */ /* 0x000fe400087fe4ff */
[----:B------:R-:W-:Y:S01]  /*1670*/  UIADD3 UR12, UPT, UPT, UR16, UR21, URZ ;  /* 0x00000015100c7290 */ /* 0x000fe2000fffe0ff */
[----:B------:R-:W-:Y:S01]  /*1680*/  UMOV UR13, 0x2 ;  /* 0x00000002000d7882 */ /* 0x000fe20000000000 */
[----:B------:R-:W-:-:S10]  /*1690*/  UMOV UR15, 0xfffffffe ;  /* 0xfffffffe000f7882 */ /* 0x000fd40000000000 */
.L_x_50:
[----:B------:R-:W-:Y:S02]  /*16a0*/  UIADD3 UR16, UPT, UPT, UR13, -0x1, URZ ;  /* 0xffffffff0d107890 */ /* 0x000fe4000fffe0ff */
[----:B------:R-:W-:-:S04]  /*16b0*/  UIADD3 UR10, UPT, UPT, UR22, 0x1, URZ ;  /* 0x00000001160a7890 */ /* 0x000fc8000fffe0ff */
[----:B------:R-:W-:Y:S01]  /*16c0*/  ISETP.GE.U32.AND P0, PT, R0, UR16, PT ;  /* 0x0000001000007c0c */ /* 0x000fe2000bf06070 */
[----:B------:R-:W-:-:S03]  /*16d0*/  UIMAD.WIDE.U32 UR10, UR10, 0x4, UR6 ;  /* 0x000000040a0a78a5 */ /* 0x000fc6000f8e0006 */
[----:B------:R-:W-:-:S03]  /*16e0*/  SEL R20, RZ, UR23, P0 ;  /* 0x00000017ff147c07 */ /* 0x000fc60008000000 */
[----:B------:R-:W-:Y:S02]  /*16f0*/  MOV R18, UR10 ;  /* 0x0000000a00127c02 */ /* 0x000fe40008000f00 */
[----:B------:R-:W-:Y:S02]  /*1700*/  IADD3 R10, PT, PT, R4, R9, R20 ;  /* 0x00000009040a7210 */ /* 0x000fe40007ffe014 */
[----:B------:R-:W-:-:S03]  /*1710*/  MOV R19, UR11 ;  /* 0x0000000b00137c02 */ /* 0x000fc60008000f00 */
[----:B------:R-:W-:Y:S02]  /*1720*/  VIADD R11, R10, 0xffffffff ;  /* 0xffffffff0a0b7836 */ /* 0x000fe40000000000 */
[----:B------:R-:W2:Y:S02]  /*1730*/  LDG.E R16, desc[UR18][R18.64] ;  /* 0x0000001212107981 */ /* 0x000ea4000c1e1900 */
[----:B------:R-:W-:-:S06]  /*1740*/  IMAD.WIDE R10, R11, 0x4, R14 ;  /* 0x000000040b0a7825 */ /* 0x000fcc00078e020e */
[----:B0-----:R0:W2:Y:S01]  /*1750*/  LDG.E R10, desc[UR18][R10.64] ;  /* 0x000000120a0a7981 */ /* 0x0010a2000c1e1900 */
[----:B------:R-:W-:Y:S01]  /*1760*/  VIADD R21, R8, 0x1 ;  /* 0x0000000108157836 */ /* 0x000fe20000000000 */
[----:B------:R-:W-:-:S04]  /*1770*/  UIMAD.WIDE UR10, UR20, 0x4, UR4 ;  /* 0x00000004140a78a5 */ /* 0x000fc8000f8e0204 */
[----:B------:R-:W-:Y:S01]  /*1780*/  ISETP.GE.AND P0, PT, R21, UR23, PT ;  /* 0x0000001715007c0c */ /* 0x000fe2000bf06270 */
[----:B------:R-:W-:Y:S01]  /*1790*/  UIMAD.WIDE UR28, UR12, 0x4, UR6 ;  /* 0x000000040c1c78a5 */ /* 0x000fe2000f8e0206 */
[----:B------:R-:W-:Y:S01]  /*17a0*/  IADD3 R25, PT, PT, R9, R8, RZ ;  /* 0x0000000809197210 */ /* 0x000fe20007ffe0ff */
[----:B------:R-:W-:Y:S01]  /*17b0*/  UIMAD.WIDE UR26, UR17, 0x4, UR6 ;  /* 0x00000004111a78a5 */ /* 0x000fe2000f8e0206 */
[----:B------:R-:W-:Y:S01]  /*17c0*/  SEL R24, RZ, UR23, !P0 ;  /* 0x00000017ff187c07 */ /* 0x000fe2000c000000 */
[----:B------:R-:W-:-:S03]  /*17d0*/  UIMAD.WIDE UR10, UR16, 0x4, UR10 ;  /* 0x00000004100a78a5 */ /* 0x000fc6000f8e020a */
[----:B0-----:R-:W-:Y:S01]  /*17e0*/  IADD3 R11, PT, PT, R25, 0x1, -R24 ;  /* 0x00000001190b7810 */ /* 0x001fe20007ffe818 */
[----:B------:R-:W-:Y:S01]  /*17f0*/  IMAD.U32 R29, RZ, RZ, UR29 ;  /* 0x0000001dff1d7e24 */ /* 0x000fe2000f8e00ff */
[----:B------:R-:W-:Y:S01]  /*1800*/  MOV R19, UR27 ;  /* 0x0000001b00137c02 */ /* 0x000fe20008000f00 */
[----:B------:R-:W-:Y:S01]  /*1810*/  IMAD.U32 R26, RZ, RZ, UR10 ;  /* 0x0000000aff1a7e24 */ /* 0x000fe2000f8e00ff */
[----:B------:R-:W-:Y:S02]  /*1820*/  MOV R28, UR28 ;  /* 0x0000001c001c7c02 */ /* 0x000fe40008000f00 */
[----:B------:R-:W-:Y:S02]  /*1830*/  MOV R18, UR26 ;  /* 0x0000001a00127c02 */ /* 0x000fe40008000f00 */
[----:B------:R-:W-:Y:S01]  /*1840*/  MOV R27, UR11 ;  /* 0x0000000b001b7c02 */ /* 0x000fe20008000f00 */
[----:B------:R-:W3:Y:S04]  /*1850*/  LDG.E R29, desc[UR18][R28.64] ;  /* 0x000000121c1d7981 */ /* 0x000ee8000c1e1900 */
[----:B------:R0:W4:Y:S04]  /*1860*/  LDG.E R19, desc[UR18][R18.64] ;  /* 0x0000001212137981 */ /* 0x000128000c1e1900 */
[----:B------:R-:W4:Y:S01]  /*1870*/  LDG.E R26, desc[UR18][R26.64] ;  /* 0x000000121a1a7981 */ /* 0x000f22000c1e1900 */
[----:B--2---:R-:W-:Y:S01]  /*1880*/  FFMA R21, R16, R10, R17 ;  /* 0x0000000a10157223 */ /* 0x004fe20000000011 */
[----:B------:R-:W-:-:S04]  /*1890*/  IMAD.WIDE R10, R11, 0x4, R14 ;  /* 0x000000040b0a7825 */ /* 0x000fc800078e020e */
[----:B------:R1:W-:Y:S04]  /*18a0*/  STG.E desc[UR18][R12.64], R21 ;  /* 0x000000150c007986 */ /* 0x0003e8000c101912 */
[----:B------:R-:W3:Y:S01]  /*18b0*/  LDG.E R10, desc[UR18][R10.64] ;  /* 0x000000120a0a7981 */ /* 0x000ee2000c1e1900 */
[----:B------:R-:W-:-:S04]  /*18c0*/  IADD3 R20, PT, PT, R4, R7, R20 ;  /* 0x0000000704147210 */ /* 0x000fc80007ffe014 */
[----:B------:R-:W-:Y:S01]  /*18d0*/  IADD3 R17, PT, PT, R20, -0x1, RZ ;  /* 0xffffffff14117810 */ /* 0x000fe20007ffe0ff */
[----:B---3--:R-:W-:-:S04]  /*18e0*/  FFMA R23, R29, R10, R21 ;  /* 0x0000000a1d177223 */ /* 0x008fc80000000015 */
[----:B------:R-:W-:Y:S01]  /*18f0*/  IMAD.WIDE R10, R17, 0x4, R14 ;  /* 0x00000004110a7825 */ /* 0x000fe200078e020e */
[----:B------:R2:W-:Y:S04]  /*1900*/  STG.E desc[UR18][R12.64], R23 ;  /* 0x000000170c007986 */ /* 0x0005e8000c101912 */
[----:B------:R-:W4:Y:S01]  /*1910*/  LDG.E R20, desc[UR18][R10.64] ;  /* 0x000000120a147981 */ /* 0x000f22000c1e1900 */
[----:B------:R-:W-:-:S05]  /*1920*/  IMAD.IADD R17, R7, 0x1, R8 ;  /* 0x0000000107117824 */ /* 0x000fca00078e0208 */
[----:B------:R-:W-:Y:S01]  /*1930*/  IADD3 R24, PT, PT, R17, 0x1, -R24 ;  /* 0x0000000111187810 */ /* 0x000fe20007ffe818 */
[----:B----4-:R-:W-:-:S04]  /*1940*/  FFMA R28, R26, R20, R23 ;  /* 0x000000141a1c7223 */ /* 0x010fc80000000017 */
[----:B-1----:R-:W-:Y:S01]  /*1950*/  IMAD.WIDE R20, R24, 0x4, R14 ;  /* 0x0000000418147825 */ /* 0x002fe200078e020e */
[----:B------:R1:W-:Y:S05]  /*1960*/  STG.E desc[UR18][R12.64], R28 ;  /* 0x0000001c0c007986 */ /* 0x0003ea000c101912 */
[----:B------:R-:W3:Y:S01]  /*1970*/  LDG.E R20, desc[UR18][R20.64] ;  /* 0x0000001214147981 */ /* 0x000ee2000c1e1900 */
[----:B------:R-:W-:Y:S02]  /*1980*/  ISETP.GT.U32.AND P0, PT, R0, UR16, PT ;  /* 0x0000001000007c0c */ /* 0x000fe4000bf04070 */
[----:B------:R-:W-:Y:S02]  /*1990*/  IADD3 R4, PT, PT, R4, -0x2, RZ ;  /* 0xfffffffe04047810 */ /* 0x000fe40007ffe0ff */
[----:B0-----:R-:W-:-:S04]  /*19a0*/  SEL R18, RZ, UR23, P0 ;  /* 0x00000017ff127c07 */ /* 0x001fc80008000000 */
[----:B--2---:R-:W-:Y:S01]  /*19b0*/  IADD3 R23, PT, PT, R4, R9, R18 ;  /* 0x0000000904177210 */ /* 0x004fe20007ffe012 */
[----:B------:R-:W-:Y:S01]  /*19c0*/  IMAD.U32 R11, RZ, RZ, UR14 ;  /* 0x0000000eff0b7e24 */ /* 0x000fe2000f8e00ff */
[----:B------:R-:W-:Y:S01]  /*19d0*/  MOV R10, UR30 ;  /* 0x0000001e000a7c02 */ /* 0x000fe20008000f00 */
[----:B---3--:R-:W-:Y:S02]  /*19e0*/  FFMA R24, R19, R20, R28 ;  /* 0x0000001413187223 */ /* 0x008fe4000000001c */
[----:B------:R-:W-:-:S03]  /*19f0*/  IMAD.WIDE R20, R23, 0x4, R14 ;  /* 0x0000000417147825 */ /* 0x000fc600078e020e */
[----:B------:R0:W-:Y:S04]  /*1a00*/  STG.E desc[UR18][R12.64], R24 ;  /* 0x000000180c007986 */ /* 0x0001e8000c101912 */
[----:B------:R2:W3:Y:S04]  /*1a10*/  LDG.E R23, desc[UR18][R10.64] ;  /* 0x000000120a177981 */ /* 0x0004e8000c1e1900 */
[----:B------:R4:W3:Y:S01]  /*1a20*/  LDG.E R20, desc[UR18][R20.64] ;  /* 0x0000001214147981 */ /* 0x0008e2000c1e1900 */
[----:B------:R-:W-:-:S04]  /*1a30*/  IADD3 R8, PT, PT, R8, 0x2, RZ ;  /* 0x0000000208087810 */ /* 0x000fc80007ffe0ff */
[----:B------:R-:W-:-:S04]  /*1a40*/  ISETP.GE.AND P0, PT, R8, UR23, PT ;  /* 0x0000001708007c0c */ /* 0x000fc8000bf06270 */
[----:B-1----:R-:W-:Y:S01]  /*1a50*/  SEL R28, RZ, UR23, !P0 ;  /* 0x00000017ff1c7c07 */ /* 0x002fe2000c000000 */
[----:B------:R-:W-:Y:S01]  /*1a60*/  FADD R29, R16, R29 ;  /* 0x0000001d101d7221 */ /* 0x000fe20000000000 */
[----:B--2---:R-:W-:Y:S02]  /*1a70*/  IMAD.U32 R11, RZ, RZ, UR29 ;  /* 0x0000001dff0b7e24 */ /* 0x004fe4000f8e00ff */
[--C-:B------:R-:W-:Y:S02]  /*1a80*/  IADD3 R25, PT, PT, R25, 0x2, -R28.reuse ;  /* 0x0000000219197810 */ /* 0x100fe40007ffe81c */
[----:B------:R-:W-:Y:S02]  /*1a90*/  IADD3 R27, PT, PT, R17, 0x2, -R28 ;  /* 0x00000002111b7810 */ /* 0x000fe40007ffe81c */
[----:B------:R-:W-:Y:S02]  /*1aa0*/  MOV R10, UR28 ;  /* 0x0000001c000a7c02 */ /* 0x000fe40008000f00 */
[----:B------:R-:W-:-:S02]  /*1ab0*/  MOV R16, UR10 ;  /* 0x0000000a00107c02 */ /* 0x000fc40008000f00 */
[----:B------:R-:W-:Y:S01]  /*1ac0*/  MOV R17, UR11 ;  /* 0x0000000b00117c02 */ /* 0x000fe20008000f00 */
[----:B------:R-:W2:Y:S01]  /*1ad0*/  LDG.E R11, desc[UR18][R10.64+-0x4] ;  /* 0xfffffc120a0b7981 */ /* 0x000ea2000c1e1900 */
[----:B----4-:R-:W-:-:S03]  /*1ae0*/  MOV R21, UR27 ;  /* 0x0000001b00157c02 */ /* 0x010fc60008000f00 */
[----:B------:R-:W4:Y:S01]  /*1af0*/  LDG.E R16, desc[UR18][R16.64+0x4] ;  /* 0x0000041210107981 */ /* 0x000f22000c1e1900 */
[----:B---3--:R-:W-:Y:S01]  /*1b00*/  FFMA R28, R23, R20, R24 ;  /* 0x00000014171c7223 */ /* 0x008fe20000000018 */
[----:B------:R-:W-:Y:S02]  /*1b10*/  IMAD.U32 R20, RZ, RZ, UR26 ;  /* 0x0000001aff147e24 */ /* 0x000fe4000f8e00ff */
[----:B0-----:R-:W-:-:S03]  /*1b20*/  IMAD.WIDE R24, R25, 0x4, R14 ;  /* 0x0000000419187825 */ /* 0x001fc600078e020e */
[----:B------:R0:W3:Y:S04]  /*1b30*/  LDG.E R10, desc[UR18][R20.64+-0x4] ;  /* 0xfffffc12140a7981 */ /* 0x0000e8000c1e1900 */
[----:B------:R-:W-:Y:S04]  /*1b40*/  STG.E desc[UR18][R12.64], R28 ;  /* 0x0000001c0c007986 */ /* 0x000fe8000c101912 */
[----:B------:R-:W2:Y:S01]  /*1b50*/  LDG.E R24, desc[UR18][R24.64] ;  /* 0x0000001218187981 */ /* 0x000ea2000c1e1900 */
[----:B0-----:R-:W-:-:S05]  /*1b60*/  IADD3 R21, PT, PT, R4, R7, R18 ;  /* 0x0000000704157210 */ /* 0x001fca0007ffe012 */
[----:B------:R-:W-:-:S04]  /*1b70*/  IMAD.WIDE R20, R21, 0x4, R14 ;  /* 0x0000000415147825 */ /* 0x000fc800078e020e */
[----:B--2---:R-:W-:-:S05]  /*1b80*/  FFMA R18, R11, R24, R28 ;  /* 0x000000180b127223 */ /* 0x004fca000000001c */
[----:B------:R-:W-:Y:S04]  /*1b90*/  STG.E desc[UR18][R12.64], R18 ;  /* 0x000000120c007986 */ /* 0x000fe8000c101912 */
[----:B------:R-:W4:Y:S01]  /*1ba0*/  LDG.E R21, desc[UR18][R20.64] ;  /* 0x0000001214157981 */ /* 0x000f22000c1e1900 */
[----:B------:R-:W-:-:S04]  /*1bb0*/  IMAD.WIDE R24, R27, 0x4, R14 ;  /* 0x000000041b187825 */ /* 0x000fc800078e020e */
[----:B----4-:R-:W-:-:S05]  /*1bc0*/  FFMA R17, R16, R21, R18 ;  /* 0x0000001510117223 */ /* 0x010fca0000000012 */
[----:B------:R3:W-:Y:S04]  /*1bd0*/  STG.E desc[UR18][R12.64], R17 ;  /* 0x000000110c007986 */ /* 0x0007e8000c101912 */
[----:B------:R-:W3:Y:S01]  /*1be0*/  LDG.E R27, desc[UR18][R24.64] ;  /* 0x00000012181b7981 */ /* 0x000ee2000c1e1900 */
[----:B------:R-:W-:Y:S01]  /*1bf0*/  UIADD3 UR30, UP0, UPT, UR30, 0x8, URZ ;  /* 0x000000081e1e7890 */ /* 0x000fe2000ff1e0ff */
[----:B------:R-:W-:Y:S01]  /*1c00*/  FADD R26, R26, R29 ;  /* 0x0000001d1a1a7221 */ /* 0x000fe20000000000 */
[----:B------:R-:W-:Y:S02]  /*1c10*/  FADD R11, R23, R11 ;  /* 0x0000000b170b7221 */ /* 0x000fe40000000000 */
[----:B------:R-:W-:Y:S02]  /*1c20*/  UIADD3.X UR14, UPT, UPT, URZ, UR14, URZ, UP0, !UPT ;  /* 0x0000000eff0e7290 */ /* 0x000fe400087fe4ff */
[----:B------:R-:W-:Y:S01]  /*1c30*/  UISETP.NE.AND UP0, UPT, UR13, UR24, UPT ;  /* 0x000000180d00728c */ /* 0x000fe2000bf05270 */
[----:B------:R-:W-:Y:S01]  /*1c40*/  FADD R19, R19, R26 ;  /* 0x0000001a13137221 */ /* 0x000fe20000000000 */
[----:B------:R-:W-:Y:S01]  /*1c50*/  FADD R11, R16, R11 ;  /* 0x0000000b100b7221 */ /* 0x000fe20000000000 */
[----:B------:R-:W-:-:S02]  /*1c60*/  UIADD3 UR10, UPT, UPT, UR13, 0x2, URZ ;  /* 0x000000020d0a7890 */ /* 0x000fc4000fffe0ff */
[----:B-----5:R-:W-:Y:S01]  /*1c70*/  FADD R19, R19, R22 ;  /* 0x0000001613137221 */ /* 0x020fe20000000000 */
[----:B------:R-:W-:Y:S01]  /*1c80*/  UMOV UR11, UR13 ;  /* 0x0000000d000b7c82 */ /* 0x000fe20008000000 */
[----:B------:R-:W-:Y:S02]  /*1c90*/  UIADD3 UR15, UPT, UPT, UR15, -0x2, URZ ;  /* 0xfffffffe0f0f7890 */ /* 0x000fe4000fffe0ff */
[----:B------:R-:W-:Y:S02]  /*1ca0*/  UIADD3 UR22, UPT, UPT, UR22, 0x2, URZ ;  /* 0x0000000216167890 */ /* 0x000fe4000fffe0ff */
[----:B------:R-:W-:Y:S02]  /*1cb0*/  UIADD3 UR17, UPT, UPT, UR17, -0x2, URZ ;  /* 0xfffffffe11117890 */ /* 0x000fe4000fffe0ff */
[----:B------:R-:W-:Y:S01]  /*1cc0*/  UIADD3 UR12, UPT, UPT, UR12, -0x2, URZ ;  /* 0xfffffffe0c0c7890 */ /* 0x000fe2000fffe0ff */
[----:B------:R-:W-:Y:S01]  /*1cd0*/  UMOV UR13, UR10 ;  /* 0x0000000a000d7c82 */ /* 0x000fe20008000000 */
[----:B---3--:R-:W-:-:S05]  /*1ce0*/  FFMA R17, R10, R27, R17 ;  /* 0x0000001b0a117223 */ /* 0x008fca0000000011 */
[----:B------:R0:W-:Y:S01]  /*1cf0*/  STG.E desc[UR18][R12.64], R17 ;  /* 0x000000110c007986 */ /* 0x0001e2000c101912 */
[----:B------:R-:W-:-:S04]  /*1d00*/  FADD R10, R10, R11 ;  /* 0x0000000b0a0a7221 */ /* 0x000fc80000000000 */
[----:B------:R-:W-:Y:S01]  /*1d10*/  FADD R22, R19, R10 ;  /* 0x0000000a13167221 */ /* 0x000fe20000000000 */
[----:B------:R-:W-:Y:S06]  /*1d20*/  BRA.U UP0, `(.L_x_50) ;  /* 0xfffffff9005c7547 */ /* 0x000fec000b83ffff */
[----:B------:R-:W-:Y:S02]  /*1d30*/  UIADD3 UR14, UPT, UPT, UR11, 0x1, URZ ;  /* 0x000000010b0e7890 */ /* 0x000fe4000fffe0ff */
[----:B------:R-:W-:-:S12]  /*1d40*/  UIADD3 UR15, UPT, UPT, UR15, 0x1, URZ ;  /* 0x000000010f0f7890 */ /* 0x000fd8000fffe0ff */
.L_x_49:
        /* <DEDUP_REMOVED lines=15> */
[----:B------:R-:W2:Y:S01]  /*1e40*/  LDG.E R26, desc[UR18][R18.64] ;  /* 0x00000012121a7981 */ /* 0x000ea2000c1e1900 */
[----:B------:R-:W-:-:S06]  /*1e50*/  UIMAD.WIDE.U32 UR10, UR10, 0x4, UR6 ;  /* 0x000000040a0a78a5 */ /* 0x000fcc000f8e0006 */
[----:B------:R-:W-:Y:S01]  /*1e60*/  IMAD.U32 R10, RZ, RZ, UR10 ;  /* 0x0000000aff0a7e24 */ /* 0x000fe2000f8e00ff */
[----:B------:R-:W-:-:S05]  /*1e70*/  MOV R11, UR11 ;  /* 0x0000000b000b7c02 */ /* 0x000fca0008000f00 */
[----:B------:R1:W2:Y:S01]  /*1e80*/  LDG.E R4, desc[UR18][R10.64] ;  /* 0x000000120a047981 */ /* 0x0002a2000c1e1900 */
[----:B------:R-:W-:Y:S01]  /*1e90*/  UIADD3 UR11, UPT, UPT, -UR9, UR25, URZ ;  /* 0x00000019090b7290 */ /* 0x000fe2000fffe1ff */
[----:B------:R-:W-:Y:S01]  /*1ea0*/  IADD3 R23, PT, PT, R0, UR14, RZ ;  /* 0x0000000e00177c10 */ /* 0x000fe2000fffe0ff */
[----:B------:R-:W-:Y:S02]  /*1eb0*/  UIADD3 UR10, UPT, UPT, -UR14, UR25, URZ ;  /* 0x000000190e0a7290 */ /* 0x000fe4000fffe1ff */
[----:B------:R-:W-:Y:S01]  /*1ec0*/  UIMAD UR16, UR12, UR11, URZ ;  /* 0x0000000b0c1072a4 */ /* 0x000fe2000f8e02ff */
[----:B------:R-:W-:Y:S01]  /*1ed0*/  ISETP.GE.AND P0, PT, R23, UR23, PT ;  /* 0x0000001717007c0c */ /* 0x000fe2000bf06270 */
[----:B------:R-:W-:Y:S02]  /*1ee0*/  UIADD3 UR11, UPT, UPT, UR13, UR10, URZ ;  /* 0x0000000a0d0b7290 */ /* 0x000fe4000fffe0ff */
[----:B------:R-:W-:Y:S02]  /*1ef0*/  UIMAD.WIDE UR12, UR16, 0x4, UR4 ;  /* 0x00000004100c78a5 */ /* 0x000fe4000f8e0204 */
[----:B------:R-:W-:Y:S01]  /*1f00*/  UIADD3 UR16, UPT, UPT, UR16, UR10, URZ ;  /* 0x0000000a10107290 */ /* 0x000fe2000fffe0ff */
[----:B------:R-:W-:Y:S01]  /*1f10*/  SEL R24, RZ, UR23, !P0 ;  /* 0x00000017ff187c07 */ /* 0x000fe2000c000000 */
[----:B------:R-:W-:-:S02]  /*1f20*/  UIMAD.WIDE UR10, UR11, 0x4, UR6 ;  /* 0x000000040b0a78a5 */ /* 0x000fc4000f8e0206 */
[----:B------:R-:W-:Y:S02]  /*1f30*/  UIMAD.WIDE UR12, UR14, 0x4, UR12 ;  /* 0x000000040e0c78a5 */ /* 0x000fe4000f8e020c */
[----:B------:R-:W-:Y:S01]  /*1f40*/  UIMAD.WIDE UR6, UR16, 0x4, UR6 ;  /* 0x00000004100678a5 */ /* 0x000fe2000f8e0206 */
[----:B------:R-:W-:Y:S01]  /*1f50*/  IADD3 R21, PT, PT, -R24, R23, R9 ;  /* 0x0000001718157210 */ /* 0x000fe20007ffe109 */
[----:B0-----:R-:W-:Y:S01]  /*1f60*/  IMAD.U32 R8, RZ, RZ, UR10 ;  /* 0x0000000aff087e24 */ /* 0x001fe2000f8e00ff */
[----:B------:R-:W-:Y:S01]  /*1f70*/  MOV R9, UR11 ;  /* 0x0000000b00097c02 */ /* 0x000fe20008000f00 */
[----:B-1----:R-:W-:Y:S01]  /*1f80*/  IMAD.U32 R11, RZ, RZ, UR13 ;  /* 0x0000000dff0b7e24 */ /* 0x002fe2000f8e00ff */
[----:B------:R-:W-:Y:S02]  /*1f90*/  MOV R10, UR12 ;  /* 0x0000000c000a7c02 */ /* 0x000fe40008000f00 */
[----:B------:R-:W-:Y:S02]  /*1fa0*/  MOV R18, UR6 ;  /* 0x0000000600127c02 */ /* 0x000fe40008000f00 */
[----:B------:R-:W-:Y:S01]  /*1fb0*/  MOV R19, UR7 ;  /* 0x0000000700137c02 */ /* 0x000fe20008000f00 */
[----:B------:R-:W3:Y:S04]  /*1fc0*/  LDG.E R9, desc[UR18][R8.64] ;  /* 0x0000001208097981 */ /* 0x000ee8000c1e1900 */
[----:B------:R-:W4:Y:S04]  /*1fd0*/  LDG.E R10, desc[UR18][R10.64] ;  /* 0x000000120a0a7981 */ /* 0x000f28000c1e1900 */
[----:B------:R-:W4:Y:S01]  /*1fe0*/  LDG.E R18, desc[UR18][R18.64] ;  /* 0x0000001212127981 */ /* 0x000f22000c1e1900 */
[----:B--2---:R-:W-:Y:S01]  /*1ff0*/  FFMA R26, R4, R26, R17 ;  /* 0x0000001a041a7223 */ /* 0x004fe20000000011 */
[----:B------:R-:W-:-:S04]  /*2000*/  IMAD.WIDE R16, R21, 0x4, R14 ;  /* 0x0000000415107825 */ /* 0x000fc800078e020e */
[----:B------:R1:W-:Y:S04]  /*2010*/  STG.E desc[UR18][R12.64], R26 ;  /* 0x0000001a0c007986 */ /* 0x0003e8000c101912 */
[----:B------:R-:W3:Y:S01]  /*2020*/  LDG.E R16, desc[UR18][R16.64] ;  /* 0x0000001210107981 */ /* 0x000ee2000c1e1900 */
[----:B------:R-:W-:-:S05]  /*2030*/  IMAD.IADD R21, R0, 0x1, R7 ;  /* 0x0000000100157824 */ /* 0x000fca00078e0207 */
[----:B------:R-:W-:-:S05]  /*2040*/  IADD3 R21, PT, PT, R20, UR15, R21 ;  /* 0x0000000f14157c10 */ /* 0x000fca000fffe015 */
[----:B------:R-:W-:-:S04]  /*2050*/  IMAD.WIDE R20, R21, 0x4, R14 ;  /* 0x0000000415147825 */ /* 0x000fc800078e020e */
[----:B---3--:R-:W-:-:S05]  /*2060*/  FFMA R25, R9, R16, R26 ;  /* 0x0000001009197223 */ /* 0x008fca000000001a */
[----:B------:R1:W-:Y:S04]  /*2070*/  STG.E desc[UR18][R12.64], R25 ;  /* 0x000000190c007986 */ /* 0x0003e8000c101912 */
[----:B------:R-:W4:Y:S01]  /*2080*/  LDG.E R20, desc[UR18][R20.64] ;  /* 0x0000001214147981 */ /* 0x000f22000c1e1900 */
[----:B------:R-:W-:-:S05]  /*2090*/  IADD3 R23, PT, PT, -R24, R23, R7 ;  /* 0x0000001718177210 */ /* 0x000fca0007ffe107 */
[----:B------:R-:W-:-:S04]  /*20a0*/  IMAD.WIDE R14, R23, 0x4, R14 ;  /* 0x00000004170e7825 */ /* 0x000fc800078e020e */
[----:B----4-:R-:W-:-:S05]  /*20b0*/  FFMA R7, R10, R20, R25 ;  /* 0x000000140a077223 */ /* 0x010fca0000000019 */
[----:B------:R1:W-:Y:S04]  /*20c0*/  STG.E desc[UR18][R12.64], R7 ;  /* 0x000000070c007986 */ /* 0x0003e8000c101912 */
[----:B------:R-:W2:Y:S01]  /*20d0*/  LDG.E R14, desc[UR18][R14.64] ;  /* 0x000000120e0e7981 */ /* 0x000ea2000c1e1900 */
[----:B------:R-:W-:-:S04]  /*20e0*/  FADD R9, R4, R9 ;  /* 0x0000000904097221 */ /* 0x000fc80000000000 */
[----:B------:R-:W-:-:S04]  /*20f0*/  FADD R9, R10, R9 ;  /* 0x000000090a097221 */ /* 0x000fc80000000000 */
[----:B------:R-:W-:-:S04]  /*2100*/  FADD R9, R18, R9 ;  /* 0x0000000912097221 */ /* 0x000fc80000000000 */
[----:B-----5:R-:W-:Y:S01]  /*2110*/  FADD R22, R22, R9 ;  /* 0x0000000916167221 */ /* 0x020fe20000000000 */
[----:B--2---:R-:W-:-:S05]  /*2120*/  FFMA R17, R18, R14, R7 ;  /* 0x0000000e12117223 */ /* 0x004fca0000000007 */
[----:B------:R1:W-:Y:S02]  /*2130*/  STG.E desc[UR18][R12.64], R17 ;  /* 0x000000110c007986 */ /* 0x0003e4000c101912 */
.L_x_48:
[----:B------:R-:W-:Y:S01]  /*2140*/  UISETP.NE.AND UP0, UPT, UR9, UR25, UPT ;  /* 0x000000190900728c */ /* 0x000fe2000bf05270 */
[----:B------:R-:W-:Y:S01]  /*2150*/  FADD R5, R6, R5 ;  /* 0x0000000506057221 */ /* 0x000fe20000000000 */
[----:B------:R-:W-:-:S03]  /*2160*/  UIADD3 UR6, UPT, UPT, UR9, 0x1, URZ ;  /* 0x0000000109067890 */ /* 0x000fc6000fffe0ff */
[----:B-----5:R-:W-:-:S04]  /*2170*/  FADD R22, R5, R22 ;  /* 0x0000001605167221 */ /* 0x020fc80000000000 */
[----:B------:R-:W-:Y:S01]  /*2180*/  UMOV UR9, UR6 ;  /* 0x0000000600097c82 */ /* 0x000fe20008000000 */
[----:B------:R-:W-:Y:S05]  /*2190*/  BRA.U UP0, `(.L_x_51) ;  /* 0xffffffe1002c7547 */ /* 0x000fea000b83ffff */
.L_x_44:
[----:B-----5:R-:W4:Y:S01]  /*21a0*/  MUFU.RCP R3, R22 ;  /* 0x0000001600037308 */ /* 0x020f220000001000 */
[----:B------:R-:W-:Y:S07]  /*21b0*/  BSSY.RECONVERGENT B0, `(.L_x_52) ;  /* 0x000000b000007945 */ /* 0x000fee0003800200 */
[----:B------:R-:W1:Y:S01]  /*21c0*/  FCHK P0, R17, R22 ;  /* 0x0000001611007302 */ /* 0x000e620000000000 */
[----:B----4-:R-:W-:-:S04]  /*21d0*/  FFMA R0, R3, -R22, 1 ;  /* 0x3f80000003007423 */ /* 0x010fc80000000816 */
[----:B------:R-:W-:-:S04]  /*21e0*/  FFMA R0, R3, R0, R3 ;  /* 0x0000000003007223 */ /* 0x000fc80000000003 */
[----:B------:R-:W-:-:S04]  /*21f0*/  FFMA R2, R0, R17, RZ ;  /* 0x0000001100027223 */ /* 0x000fc800000000ff */
[----:B------:R-:W-:-:S04]  /*2200*/  FFMA R3, R2, -R22, R17 ;  /* 0x8000001602037223 */ /* 0x000fc80000000011 */
[----:B------:R-:W-:Y:S01]  /*2210*/  FFMA R3, R0, R3, R2 ;  /* 0x0000000300037223 */ /* 0x000fe20000000002 */
[----:B-1----:R-:W-:Y:S06]  /*2220*/  @!P0 BRA `(.L_x_53) ;  /* 0x00000000000c8947 */ /* 0x002fec0003800000 */
[----:B------:R-:W-:-:S07]  /*2230*/  MOV R2, 0x2250 ;  /* 0x0000225000027802 */ /* 0x000fce0000000f00 */
[----:B0-23--:R-:W-:Y:S05]  /*2240*/  CALL.REL.NOINC `($__internal_1_$__cuda_sm3x_div_rn_noftz_f32_slowpath) ;  /* 0x0000000000107944 */ /* 0x00dfea0003c00000 */
[----:B------:R-:W-:-:S07]  /*2250*/  MOV R3, R0 ;  /* 0x0000000000037202 */ /* 0x000fce0000000f00 */
.L_x_53:
[----:B------:R-:W-:Y:S05]  /*2260*/  BSYNC.RECONVERGENT B0 ;  /* 0x0000000000007941 */ /* 0x000fea0003800200 */
.L_x_52:
[----:B------:R-:W-:Y:S01]  /*2270*/  STG.E desc[UR18][R12.64], R3 ;  /* 0x000000030c007986 */ /* 0x000fe2000c101912 */
[----:B------:R-:W-:Y:S05]  /*2280*/  EXIT ;  /* 0x000000000000794d */ /* 0x000fea0003800000 */
        .weak           $__internal_1_$__cuda_sm3x_div_rn_noftz_f32_slowpath
        .type           $__internal_1_$__cuda_sm3x_div_rn_noftz_f32_slowpath,@function
        .size           $__internal_1_$__cuda_sm3x_div_rn_noftz_f32_slowpath,(.L_x_67 - $__internal_1_$__cuda_sm3x_div_rn_noftz_f32_slowpath)
$__internal_1_$__cuda_sm3x_div_rn_noftz_f32_slowpath:
[----:B------:R-:W-:Y:S01]  /*2290*/  SHF.R.U32.HI R3, RZ, 0x17, R22 ;  /* 0x00000017ff037819 */ /* 0x000fe20000011616 */
[----:B------:R-:W-:Y:S01]  /*22a0*/  BSSY.RECONVERGENT B1, `(.L_x_54) ;  /* 0x0000062000017945 */ /* 0x000fe20003800200 */
[----:B------:R-:W-:Y:S02]  /*22b0*/  SHF.R.U32.HI R0, RZ, 0x17, R17 ;  /* 0x00000017ff007819 */ /* 0x000fe40000011611 */
[----:B------:R-:W-:Y:S02]  /*22c0*/  LOP3.LUT R11, R3, 0xff, RZ, 0xc0, !PT ;  /* 0x000000ff030b7812 */ /* 0x000fe400078ec0ff */
[----:B------:R-:W-:Y:S02]  /*22d0*/  LOP3.LUT R0, R0, 0xff, RZ, 0xc0, !PT ;  /* 0x000000ff00007812 */ /* 0x000fe400078ec0ff */
[----:B------:R-:W-:-:S03]  /*22e0*/  IADD3 R5, PT, PT, R11, -0x1, RZ ;  /* 0xffffffff0b057810 */ /* 0x000fc60007ffe0ff */
[----:B------:R-:W-:Y:S01]  /*22f0*/  VIADD R4, R0, 0xffffffff ;  /* 0xffffffff00047836 */ /* 0x000fe20000000000 */
[----:B------:R-:W-:-:S04]  /*2300*/  ISETP.GT.U32.AND P0, PT, R5, 0xfd, PT ;  /* 0x000000fd0500780c */ /* 0x000fc80003f04070 */
        /* <DEDUP_REMOVED lines=22> */
[----:B------:R-:W-:Y:S02]  /*2470*/  @!P0 IMAD.MOV.U32 R3, RZ, RZ, -0x40 ;  /* 0xffffffc0ff038424 */ /* 0x000fe400078e00ff */
[----:B------:R-:W-:Y:S01]  /*2480*/  @!P0 FFMA R17, R17, 1.84467440737095516160e+19, RZ ;  /* 0x5f80000011118823 */ /* 0x000fe200000000ff */
[----:B------:R-:W-:Y:S02]  /*2490*/  @!P1 FFMA R22, R22, 1.84467440737095516160e+19, RZ ;  /* 0x5f80000016169823 */ /* 0x000fe400000000ff */
[----:B------:R-:W-:-:S07]  /*24a0*/  @!P1 IADD3 R3, PT, PT, R3, 0x40, RZ ;  /* 0x0000004003039810 */ /* 0x000fce0007ffe0ff */
.L_x_55:
[----:B------:R-:W-:Y:S01]  /*24b0*/  LEA R5, R11, 0xc0800000, 0x17 ;  /* 0xc08000000b057811 */ /* 0x000fe200078eb8ff */
[----:B------:R-:W-:Y:S01]  /*24c0*/  VIADD R4, R0, 0xffffff81 ;  /* 0xffffff8100047836 */ /* 0x000fe20000000000 */
[----:B------:R-:W-:Y:S02]  /*24d0*/  BSSY.RECONVERGENT B2, `(.L_x_60) ;  /* 0x0000035000027945 */ /* 0x000fe40003800200 */
[----:B------:R-:W-:Y:S01]  /*24e0*/  IADD3 R5, PT, PT, -R5, R22, RZ ;  /* 0x0000001605057210 */ /* 0x000fe20007ffe1ff */
[----:B------:R-:W-:-:S03]  /*24f0*/  IMAD R0, R4, -0x800000, R17 ;  /* 0xff80000004007824 */ /* 0x000fc600078e0211 */
[----:B------:R-:W0:Y:S01]  /*2500*/  MUFU.RCP R6, R5 ;  /* 0x0000000500067308 */ /* 0x000e220000001000 */
[----:B------:R-:W-:-:S04]  /*2510*/  FADD.FTZ R7, -R5, -RZ ;  /* 0x800000ff05077221 */ /* 0x000fc80000010100 */
[----:B0-----:R-:W-:-:S04]  /*2520*/  FFMA R9, R6, R7, 1 ;  /* 0x3f80000006097423 */ /* 0x001fc80000000007 */
[----:B------:R-:W-:-:S04]  /*2530*/  FFMA R15, R6, R9, R6 ;  /* 0x00000009060f7223 */ /* 0x000fc80000000006 */
[----:B------:R-:W-:-:S04]  /*2540*/  FFMA R6, R0, R15, RZ ;  /* 0x0000000f00067223 */ /* 0x000fc800000000ff */
[----:B------:R-:W-:-:S04]  /*2550*/  FFMA R9, R7, R6, R0 ;  /* 0x0000000607097223 */ /* 0x000fc80000000000 */
[----:B------:R-:W-:Y:S01]  /*2560*/  FFMA R8, R15, R9, R6 ;  /* 0x000000090f087223 */ /* 0x000fe20000000006 */
[----:B------:R-:W-:-:S03]  /*2570*/  IADD3 R6, PT, PT, R4, 0x7f, -R11 ;  /* 0x0000007f04067810 */ /* 0x000fc60007ffe80b */
[----:B------:R-:W-:Y:S01]  /*2580*/  FFMA R7, R7, R8, R0 ;  /* 0x0000000807077223 */ /* 0x000fe20000000000 */
[----:B------:R-:W-:-:S03]  /*2590*/  IADD3 R3, PT, PT, R6, R3, RZ ;  /* 0x0000000306037210 */ /* 0x000fc60007ffe0ff */
[----:B------:R-:W-:-:S05]  /*25a0*/  FFMA R0, R15, R7, R8 ;  /* 0x000000070f007223 */ /* 0x000fca0000000008 */
[----:B------:R-:W-:-:S04]  /*25b0*/  SHF.R.U32.HI R4, RZ, 0x17, R0 ;  /* 0x00000017ff047819 */ /* 0x000fc80000011600 */
[----:B------:R-:W-:-:S04]  /*25c0*/  LOP3.LUT R4, R4, 0xff, RZ, 0xc0, !PT ;  /* 0x000000ff04047812 */ /* 0x000fc800078ec0ff */
[----:B------:R-:W-:-:S05]  /*25d0*/  IADD3 R9, PT, PT, R4, R3, RZ ;  /* 0x0000000304097210 */ /* 0x000fca0007ffe0ff */
[----:B------:R-:W-:-:S05]  /*25e0*/  VIADD R4, R9, 0xffffffff ;  /* 0xffffffff09047836 */ /* 0x000fca0000000000 */
        /* <DEDUP_REMOVED lines=9> */
[-CC-:B------:R-:W-:Y:S01]  /*2680*/  FFMA.RZ R3, R15, R7.reuse, R8.reuse ;  /* 0x000000070f037223 */ /* 0x180fe2000000c008 */
[----:B------:R-:W-:Y:S01]  /*2690*/  IADD3 R6, PT, PT, R9, 0x20, RZ ;  /* 0x0000002009067810 */ /* 0x000fe20007ffe0ff */
[-CC-:B------:R-:W-:Y:S01]  /*26a0*/  FFMA.RM R4, R15, R7.reuse, R8.reuse ;  /* 0x000000070f047223 */ /* 0x180fe20000004008 */
[----:B------:R-:W-:Y:S02]  /*26b0*/  ISETP.NE.AND P2, PT, R9, RZ, PT ;  /* 0x000000ff0900720c */ /* 0x000fe40003f45270 */
[----:B------:R-:W-:Y:S01]  /*26c0*/  LOP3.LUT R5, R3, 0x7fffff, RZ, 0xc0, !PT ;  /* 0x007fffff03057812 */ /* 0x000fe200078ec0ff */
[----:B------:R-:W-:Y:S01]  /*26d0*/  FFMA.RP R3, R15, R7, R8 ;  /* 0x000000070f037223 */ /* 0x000fe20000008008 */
[----:B------:R-:W-:Y:S02]  /*26e0*/  ISETP.NE.AND P1, PT, R9, RZ, PT ;  /* 0x000000ff0900720c */ /* 0x000fe40003f25270 */
[----:B------:R-:W-:Y:S02]  /*26f0*/  LOP3.LUT R5, R5, 0x800000, RZ, 0xfc, !PT ;  /* 0x0080000005057812 */ /* 0x000fe400078efcff */
[----:B------:R-:W-:-:S02]  /*2700*/  IADD3 R7, PT, PT, -R9, RZ, RZ ;  /* 0x000000ff09077210 */ /* 0x000fc40007ffe1ff */
[----:B------:R-:W-:Y:S02]  /*2710*/  SHF.L.U32 R6, R5, R6, RZ ;  /* 0x0000000605067219 */ /* 0x000fe400000006ff */
[----:B------:R-:W-:Y:S02]  /*2720*/  FSETP.NEU.FTZ.AND P0, PT, R3, R4, PT ;  /* 0x000000040300720b */ /* 0x000fe40003f1d000 */
[----:B------:R-:W-:Y:S02]  /*2730*/  SEL R4, R7, RZ, P2 ;  /* 0x000000ff07047207 */ /* 0x000fe40001000000 */
[----:B------:R-:W-:Y:S02]  /*2740*/  ISETP.NE.AND P1, PT, R6, RZ, P1 ;  /* 0x000000ff0600720c */ /* 0x000fe40000f25270 */
[----:B------:R-:W-:Y:S02]  /*2750*/  SHF.R.U32.HI R4, RZ, R4, R5 ;  /* 0x00000004ff047219 */ /* 0x000fe40000011605 */
[----:B------:R-:W-:-:S02]  /*2760*/  PLOP3.LUT P0, PT, P0, P1, PT, 0xf8, 0x8f ;  /* 0x00000000008f781c */ /* 0x000fc40000703f70 */
[----:B------:R-:W-:Y:S02]  /*2770*/  SHF.R.U32.HI R6, RZ, 0x1, R4 ;  /* 0x00000001ff067819 */ /* 0x000fe40000011604 */
[----:B------:R-:W-:-:S04]  /*2780*/  SEL R3, RZ, 0x1, !P0 ;  /* 0x00000001ff037807 */ /* 0x000fc80004000000 */
[----:B------:R-:W-:-:S04]  /*2790*/  LOP3.LUT R3, R3, 0x1, R6, 0xf8, !PT ;  /* 0x0000000103037812 */ /* 0x000fc800078ef806 */
[----:B------:R-:W-:-:S05]  /*27a0*/  LOP3.LUT R3, R3, R4, RZ, 0xc0, !PT ;  /* 0x0000000403037212 */ /* 0x000fca00078ec0ff */
[----:B------:R-:W-:-:S05]  /*27b0*/  IMAD.IADD R3, R6, 0x1, R3 ;  /* 0x0000000106037824 */ /* 0x000fca00078e0203 */
[----:B------:R-:W-:Y:S01]  /*27c0*/  LOP3.LUT R0, R3, R0, RZ, 0xfc, !PT ;  /* 0x0000000003007212 */ /* 0x000fe200078efcff */
[----:B------:R-:W-:Y:S06]  /*27d0*/  BRA `(.L_x_63) ;  /* 0x0000000000107947 */ /* 0x000fec0003800000 */
.L_x_62:
[----:B------:R-:W-:-:S04]  /*27e0*/  LOP3.LUT R0, R0, 0x80000000, RZ, 0xc0, !PT ;  /* 0x8000000000007812 */ /* 0x000fc800078ec0ff */
[----:B------:R-:W-:Y:S01]  /*27f0*/  LOP3.LUT R0, R0, 0x7f800000, RZ, 0xfc, !PT ;  /* 0x7f80000000007812 */ /* 0x000fe200078efcff */
[----:B------:R-:W-:Y:S06]  /*2800*/  BRA `(.L_x_63) ;  /* 0x0000000000047947 */ /* 0x000fec0003800000 */
.L_x_61:
[----:B------:R-:W-:-:S07]  /*2810*/  LEA R0, R3, R0, 0x17 ;  /* 0x0000000003007211 */ /* 0x000fce00078eb8ff */
.L_x_63:
[----:B------:R-:W-:Y:S05]  /*2820*/  BSYNC.RECONVERGENT B2 ;  /* 0x0000000000027941 */ /* 0x000fea0003800200 */
.L_x_60:
[----:B------:R-:W-:Y:S05]  /*2830*/  BRA `(.L_x_64) ;  /* 0x0000000000207947 */ /* 0x000fea0003800000 */
.L_x_59:
[----:B------:R-:W-:-:S04]  /*2840*/  LOP3.LUT R0, R22, 0x80000000, R17, 0x48, !PT ;  /* 0x8000000016007812 */ /* 0x000fc800078e4811 */
[----:B------:R-:W-:Y:S01]  /*2850*/  LOP3.LUT R0, R0, 0x7f800000, RZ, 0xfc, !PT ;  /* 0x7f80000000007812 */ /* 0x000fe200078efcff */
[----:B------:R-:W-:Y:S06]  /*2860*/  BRA `(.L_x_64) ;  /* 0x0000000000147947 */ /* 0x000fec0003800000 */
.L_x_58:
[----:B------:R-:W-:Y:S01]  /*2870*/  LOP3.LUT R0, R22, 0x80000000, R17, 0x48, !PT ;  /* 0x8000000016007812 */ /* 0x000fe200078e4811 */
[----:B------:R-:W-:Y:S06]  /*2880*/  BRA `(.L_x_64) ;  /* 0x00000000000c7947 */ /* 0x000fec0003800000 */
.L_x_57:
[----:B------:R-:W0:Y:S01]  /*2890*/  MUFU.RSQ R0, -QNAN ;  /* 0xffc0000000007908 */ /* 0x000e220000001400 */
[----:B------:R-:W-:Y:S05]  /*28a0*/  BRA `(.L_x_64) ;  /* 0x0000000000047947 */ /* 0x000fea0003800000 */
.L_x_56:
[----:B------:R-:W-:-:S07]  /*28b0*/  FADD.FTZ R0, R17, R22 ;  /* 0x0000001611007221 */ /* 0x000fce0000010000 */
.L_x_64:
[----:B------:R-:W-:Y:S05]  /*28c0*/  BSYNC.RECONVERGENT B1 ;  /* 0x0000000000017941 */ /* 0x000fea0003800200 */
.L_x_54:
[----:B------:R-:W-:-:S04]  /*28d0*/  HFMA2 R3, -RZ, RZ, 0, 0 ;  /* 0x00000000ff037431 */ /* 0x000fc800000001ff */
[----:B0-----:R-:W-:Y:S05]  /*28e0*/  RET.REL.NODEC R2 `(_Z4convPfiiS_iS_) ;  /* 0xffffffd402c47950 */ /* 0x001fea0003c3ffff */
.L_x_65:
        /* <DEDUP_REMOVED lines=9> */
.L_x_67:


//--------------------- .nv.shared.reserved.0     --------------------------
	.section	.nv.shared.reserved.0,"aw",@nobits
	.weak		__nv_reservedSMEM_offset_0_alias
	.size		__nv_reservedSMEM_offset_0_alias, 0, 64
	.other		__nv_reservedSMEM_offset_0_alias,@"STO_CUDA_RESERVED_SHARED STV_DEFAULT"
__nv_reservedSMEM_offset_0_alias:
	.zero		0
	.zero		64


//--------------------- .nv.constant0._Z8conv_bilPfiiS_iS_f --------------------------
	.section	.nv.constant0._Z8conv_bilPfiiS_iS_f,"a",@progbits
	.sectionflags	@""
	.align	4
.nv.constant0._Z8conv_bilPfiiS_iS_f:
	.zero		940


//--------------------- .nv.constant0._Z4convPfiiS_iS_ --------------------------
	.section	.nv.constant0._Z4convPfiiS_iS_,"a",@progbits
	.sectionflags	@""
	.align	4
.nv.constant0._Z4convPfiiS_iS_:
	.zero		936


//--------------------- SYMBOLS --------------------------

	.type		.nv.reservedSmem.offset0,@object
	.size		.nv.reservedSmem.offset0,0x4
